	.headerflags	@"EF_CUDA_TEXMODE_UNIFIED EF_CUDA_64BIT_ADDRESS EF_CUDA_SM86 EF_CUDA_VIRTUAL_SM(EF_CUDA_SM86)"
	.elftype	@"ET_EXEC"


//--------------------- .nv.info                  --------------------------
	.section	.nv.info,"",@"SHT_CUDA_INFO"
	.align	4


	//----- nvinfo : EIATTR_REGCOUNT
	.align		4
        /*0000*/ 	.byte	0x04, 0x2f
        /*0002*/ 	.short	(.L_5 - .L_4)
	.align		4
.L_4:
        /*0004*/ 	.word	index@(triton_red_fused_add_embedding_mean_mul_pow_rsqrt_0)
        /*0008*/ 	.word	0x00000028


	//----- nvinfo : EIATTR_FRAME_SIZE
	.align		4
.L_5:
        /*000c*/ 	.byte	0x04, 0x11
        /*000e*/ 	.short	(.L_7 - .L_6)
	.align		4
.L_6:
        /*0010*/ 	.word	index@(triton_red_fused_add_embedding_mean_mul_pow_rsqrt_0)
        /*0014*/ 	.word	0x00000000


	//----- nvinfo : EIATTR_MIN_STACK_SIZE
	.align		4
.L_7:
        /*0018*/ 	.byte	0x04, 0x12
        /*001a*/ 	.short	(.L_9 - .L_8)
	.align		4
.L_8:
        /*001c*/ 	.word	index@(triton_red_fused_add_embedding_mean_mul_pow_rsqrt_0)
        /*0020*/ 	.word	0x00000000
.L_9:


//--------------------- .nv.info.triton_red_fused_add_embedding_mean_mul_pow_rsqrt_0 --------------------------
	.section	.nv.info.triton_red_fused_add_embedding_mean_mul_pow_rsqrt_0,"",@"SHT_CUDA_INFO"
	.sectionflags	@""
	.align	4


	//----- nvinfo : EIATTR_CUDA_API_VERSION
	.align		4
        /*0000*/ 	.byte	0x04, 0x37
        /*0002*/ 	.short	(.L_11 - .L_10)
.L_10:
        /*0004*/ 	.word	0x00000080


	//----- nvinfo : EIATTR_SW2861232_WAR
	.align		4
.L_11:
        /*0008*/ 	.byte	0x01, 0x35
	.zero		2


	//----- nvinfo : EIATTR_PARAM_CBANK
	.align		4
        /*000c*/ 	.byte	0x04, 0x0a
        /*000e*/ 	.short	(.L_13 - .L_12)
	.align		4
.L_12:
        /*0010*/ 	.word	index@(.nv.constant0.triton_red_fused_add_embedding_mean_mul_pow_rsqrt_0)
        /*0014*/ 	.short	0x0160
        /*0016*/ 	.short	0x0030


	//----- nvinfo : EIATTR_CBANK_PARAM_SIZE
	.align		4
.L_13:
        /*0018*/ 	.byte	0x03, 0x19
        /*001a*/ 	.short	0x0030


	//----- nvinfo : EIATTR_KPARAM_INFO
	.align		4
        /*001c*/ 	.byte	0x04, 0x17
        /*001e*/ 	.short	(.L_15 - .L_14)
.L_14:
        /*0020*/ 	.word	0x00000000
        /*0024*/ 	.short	0x0006
        /*0026*/ 	.short	0x0028
        /*0028*/ 	.byte	0x00, 0xf4, 0x21, 0x00


	//----- nvinfo : EIATTR_KPARAM_INFO
	.align		4
.L_15:
        /*002c*/ 	.byte	0x04, 0x17
        /*002e*/ 	.short	(.L_17 - .L_16)
.L_16:
        /*0030*/ 	.word	0x00000000
        /*0034*/ 	.short	0x0005
        /*0036*/ 	.short	0x0024
        /*0038*/ 	.byte	0x00, 0xf0, 0x11, 0x00


	//----- nvinfo : EIATTR_KPARAM_INFO
	.align		4
.L_17:
        /*003c*/ 	.byte	0x04, 0x17
        /*003e*/ 	.short	(.L_19 - .L_18)
.L_18:
        /*0040*/ 	.word	0x00000000
        /*0044*/ 	.short	0x0004
        /*0046*/ 	.short	0x0020
        /*0048*/ 	.byte	0x00, 0xf0, 0x11, 0x00


	//----- nvinfo : EIATTR_KPARAM_INFO
	.align		4
.L_19:
        /*004c*/ 	.byte	0x04, 0x17
        /*004e*/ 	.short	(.L_21 - .L_20)
.L_20:
        /*0050*/ 	.word	0x00000000
        /*0054*/ 	.short	0x0003
        /*0056*/ 	.short	0x0018
        /*0058*/ 	.byte	0x00, 0xf4, 0x21, 0x00


	//----- nvinfo : EIATTR_KPARAM_INFO
	.align		4
.L_21:
        /*005c*/ 	.byte	0x04, 0x17
        /*005e*/ 	.short	(.L_23 - .L_22)
.L_22:
        /*0060*/ 	.word	0x00000000
        /*0064*/ 	.short	0x0002
        /*0066*/ 	.short	0x0010
        /*0068*/ 	.byte	0x00, 0xf4, 0x21, 0x00


	//----- nvinfo : EIATTR_KPARAM_INFO
	.align		4
.L_23:
        /*006c*/ 	.byte	0x04, 0x17
        /*006e*/ 	.short	(.L_25 - .L_24)
.L_24:
        /*0070*/ 	.word	0x00000000
        /*0074*/ 	.short	0x0001
        /*0076*/ 	.short	0x0008
        /*0078*/ 	.byte	0x00, 0xf4, 0x21, 0x00


	//----- nvinfo : EIATTR_KPARAM_INFO
	.align		4
.L_25:
        /*007c*/ 	.byte	0x04, 0x17
        /*007e*/ 	.short	(.L_27 - .L_26)
.L_26:
        /*0080*/ 	.word	0x00000000
        /*0084*/ 	.short	0x0000
        /*0086*/ 	.short	0x0000
        /*0088*/ 	.byte	0x00, 0xf4, 0x21, 0x00


	//----- nvinfo : EIATTR_MAXREG_COUNT
	.align		4
.L_27:
        /*008c*/ 	.byte	0x03, 0x1b
        /*008e*/ 	.short	0x00ff


	//----- nvinfo : EIATTR_EXTERNS
	.align		4
        /*0090*/ 	.byte	0x04, 0x0f
        /*0092*/ 	.short	(.L_29 - .L_28)


	//   ....[0]....
	.align		4
.L_28:
        /*0094*/ 	.word	index@(__assertfail)


	//----- nvinfo : EIATTR_COOP_GROUP_MASK_REGIDS
	.align		4
.L_29:
        /*0098*/ 	.byte	0x04, 0x29
        /*009a*/ 	.short	(.L_31 - .L_30)


	//   ....[0]....
.L_30:
        /*009c*/ 	.word	0xffffffff


	//----- nvinfo : EIATTR_COOP_GROUP_INSTR_OFFSETS
	.align		4
.L_31:
        /*00a0*/ 	.byte	0x04, 0x28
        /*00a2*/ 	.short	(.L_33 - .L_32)


	//   ....[0]....
.L_32:
        /*00a4*/ 	.word	0x00002b50


	//----- nvinfo : EIATTR_SYSCALL_OFFSETS
	.align		4
.L_33:
        /*00a8*/ 	.byte	0x04, 0x46
        /*00aa*/ 	.short	(.L_35 - .L_34)


	//   ....[0]....
.L_34:
        /*00ac*/ 	.word	0x00006040


	//----- nvinfo : EIATTR_EXIT_INSTR_OFFSETS
	.align		4
.L_35:
        /*00b0*/ 	.byte	0x04, 0x1c
        /*00b2*/ 	.short	(.L_37 - .L_36)


	//   ....[0]....
.L_36:
        /*00b4*/ 	.word	0x00005ef0


	//   ....[1]....
        /*00b8*/ 	.word	0x00005f10


	//----- nvinfo : EIATTR_REQNTID
	.align		4
.L_37:
        /*00bc*/ 	.byte	0x04, 0x10
        /*00be*/ 	.short	(.L_39 - .L_38)
.L_38:
        /*00c0*/ 	.word	0x00000080
        /*00c4*/ 	.word	0x00000001
        /*00c8*/ 	.word	0x00000001


	//----- nvinfo : EIATTR_CRS_STACK_SIZE
	.align		4
.L_39:
        /*00cc*/ 	.byte	0x04, 0x1e
        /*00ce*/ 	.short	(.L_41 - .L_40)
.L_40:
        /*00d0*/ 	.word	0x00000000
.L_41:


//--------------------- .nv.callgraph             --------------------------
	.section	.nv.callgraph,"",@"SHT_CUDA_CALLGRAPH"
	.align	4
	.sectionentsize	8
	.align		4
        /*0000*/ 	.word	0x00000000
	.align		4
        /*0004*/ 	.word	0xffffffff
	.align		4
        /*0008*/ 	.word	index@(triton_red_fused_add_embedding_mean_mul_pow_rsqrt_0)
	.align		4
        /*000c*/ 	.word	index@(__assertfail)
	.align		4
        /*0010*/ 	.word	0x00000000
	.align		4
        /*0014*/ 	.word	0xfffffffe
	.align		4
        /*0018*/ 	.word	0x00000000
	.align		4
        /*001c*/ 	.word	0xfffffffd
	.align		4
        /*0020*/ 	.word	0x00000000
	.align		4
        /*0024*/ 	.word	0xfffffffc


//--------------------- .nv.rel.action            --------------------------
	.section	.nv.rel.action,"",@"SHT_CUDA_RELOCINFO"
	.align	8
	.sectionentsize	8
        /*0000*/ 	.byte	0x73, 0x00, 0x00, 0x00, 0x00, 0x00, 0x00, 0x00, 0x00, 0x00, 0x00, 0x11, 0x25, 0x00, 0x05, 0x36


//--------------------- .nv.constant4             --------------------------
	.section	.nv.constant4,"a",@progbits
	.align	8
	.align		8
.nv.constant4:
        /*0000*/ 	.dword	__assertfail
	.align		8
        /*0008*/ 	.dword	assertFunc_0
	.align		8
        /*0010*/ 	.dword	assertFile_0
	.align		8
        /*0018*/ 	.dword	assertMessage_0
	.align		8
        /*0020*/ 	.dword	_$_str


//--------------------- .nv.constant0.triton_red_fused_add_embedding_mean_mul_pow_rsqrt_0 --------------------------
	.section	.nv.constant0.triton_red_fused_add_embedding_mean_mul_pow_rsqrt_0,"a",@progbits
	.sectionflags	@""
	.align	4
.nv.constant0.triton_red_fused_add_embedding_mean_mul_pow_rsqrt_0:
	.zero		400


//--------------------- .text.triton_red_fused_add_embedding_mean_mul_pow_rsqrt_0 --------------------------
	.section	.text.triton_red_fused_add_embedding_mean_mul_pow_rsqrt_0,"ax",@progbits
	.sectionflags	@"SHF_BARRIERS=1"
	.sectioninfo	@"SHI_REGISTERS=40"
	.align	128
        .global         triton_red_fused_add_embedding_mean_mul_pow_rsqrt_0
        .type           triton_red_fused_add_embedding_mean_mul_pow_rsqrt_0,@function
        .size           triton_red_fused_add_embedding_mean_mul_pow_rsqrt_0,(.L_x_2 - triton_red_fused_add_embedding_mean_mul_pow_rsqrt_0)
        .other          triton_red_fused_add_embedding_mean_mul_pow_rsqrt_0,@"STO_CUDA_ENTRY STV_DEFAULT"
triton_red_fused_add_embedding_mean_mul_pow_rsqrt_0:
.text.triton_red_fused_add_embedding_mean_mul_pow_rsqrt_0:
[----:B------:R-:W-:Y:S02]  /*0000*/  MOV R1, c[0x0][0x28] ;  /* 0x00000a0000017a02 */ /* 0x000fe40000000f00 */
[----:B------:R-:W0:Y:S01]  /*0010*/  S2R R18, SR_TID.X ;  /* 0x0000000000127919 */ /* 0x000e220000002100 */
[----:B------:R-:W-:Y:S01]  /*0020*/  MOV R19, 0x8 ;  /* 0x0000000800137802 */ /* 0x000fe20000000f00 */
[----:B------:R-:W-:Y:S02]  /*0030*/  CS2R R8, SRZ ;  /* 0x0000000000087805 */ /* 0x000fe4000001ff00 */
[----:B------:R-:W1:Y:S01]  /*0040*/  S2R R0, SR_CTAID.X ;  /* 0x0000000000007919 */ /* 0x000e620000002500 */
[----:B0-----:R-:W-:Y:S02]  /*0050*/  SHF.R.U32.HI R3, RZ, 0x3, R18 ;  /* 0x00000003ff037819 */ /* 0x001fe40000011612 */
[----:B-1----:R-:W-:Y:S02]  /*0060*/  SHF.L.U32 R0, R0, 0x6, RZ ;  /* 0x0000000600007819 */ /* 0x002fe400000006ff */
[----:B------:R-:W-:-:S04]  /*0070*/  SGXT.U32 R3, R3, 0x4 ;  /* 0x000000040303781a */ /* 0x000fc80000000000 */
[----:B------:R-:W-:-:S04]  /*0080*/  LOP3.LUT R14, R3, R0, RZ, 0xfc, !PT ;  /* 0x00000000030e7212 */ /* 0x000fc800078efcff */
[C---:B------:R-:W-:Y:S02]  /*0090*/  ISETP.GE.AND P3, PT, R14.reuse, 0x510, PT ;  /* 0x000005100e00780c */ /* 0x040fe40003f66270 */
[C---:B------:R-:W-:Y:S02]  /*00a0*/  LOP3.LUT R2, R14.reuse, 0x10, RZ, 0xfc, !PT ;  /* 0x000000100e027812 */ /* 0x040fe400078efcff */
[----:B------:R-:W-:Y:S02]  /*00b0*/  LOP3.LUT R4, R14, 0x20, RZ, 0xfc, !PT ;  /* 0x000000200e047812 */ /* 0x000fe400078efcff */
[----:B------:R-:W-:Y:S02]  /*00c0*/  ISETP.GE.AND P0, PT, R2, 0x510, PT ;  /* 0x000005100200780c */ /* 0x000fe40003f06270 */
[----:B------:R-:W-:Y:S02]  /*00d0*/  ISETP.GE.AND P2, PT, R4, 0x510, PT ;  /* 0x000005100400780c */ /* 0x000fe40003f46270 */
[C---:B------:R-:W-:Y:S01]  /*00e0*/  LOP3.LUT R6, R14.reuse, 0x30, RZ, 0xfc, !PT ;  /* 0x000000300e067812 */ /* 0x040fe200078efcff */
[----:B------:R-:W-:-:S02]  /*00f0*/  IMAD.WIDE R14, R14, R19, c[0x0][0x160] ;  /* 0x000058000e0e7625 */ /* 0x000fc400078e0213 */
[----:B------:R-:W-:Y:S02]  /*0100*/  @!P3 MOV R2, 0x0 ;  /* 0x000000000002b802 */ /* 0x000fe40000000f00 */
[----:B------:R-:W-:Y:S02]  /*0110*/  @!P3 MOV R3, 0x14f00000 ;  /* 0x14f000000003b802 */ /* 0x000fe40000000f00 */
[----:B------:R0:W1:Y:S01]  /*0120*/  @!P3 R2UR UR4, R2 ;  /* 0x000000000204b3c2 */ /* 0x00006200000e0000 */
[----:B------:R-:W-:Y:S02]  /*0130*/  ISETP.GE.AND P1, PT, R6, 0x510, PT ;  /* 0x000005100600780c */ /* 0x000fe40003f26270 */
[----:B------:R-:W-:Y:S02]  /*0140*/  @!P0 MOV R4, 0x0 ;  /* 0x0000000000048802 */ /* 0x000fe40000000f00 */
[----:B------:R-:W-:Y:S02]  /*0150*/  @!P0 MOV R5, 0x14f00000 ;  /* 0x14f0000000058802 */ /* 0x000fe40000000f00 */
[----:B------:R-:W-:Y:S01]  /*0160*/  @!P2 MOV R12, 0x0 ;  /* 0x00000000000ca802 */ /* 0x000fe20000000f00 */
[----:B------:R2:W1:Y:S01]  /*0170*/  @!P3 R2UR UR5, R3 ;  /* 0x000000000305b3c2 */ /* 0x00046200000e0000 */
[----:B------:R-:W-:-:S07]  /*0180*/  @!P2 MOV R13, 0x14f00000 ;  /* 0x14f00000000da802 */ /* 0x000fce0000000f00 */
[----:B------:R-:W3:Y:S08]  /*0190*/  @!P0 R2UR UR6, R4 ;  /* 0x00000000040683c2 */ /* 0x000ef000000e0000 */
[----:B------:R-:W3:Y:S01]  /*01a0*/  @!P0 R2UR UR7, R5 ;  /* 0x00000000050783c2 */ /* 0x000ee200000e0000 */
[----:B0-----:R-:W-:Y:S02]  /*01b0*/  @!P1 MOV R2, 0x0 ;  /* 0x0000000000029802 */ /* 0x001fe40000000f00 */
[----:B--2---:R-:W-:Y:S01]  /*01c0*/  @!P1 MOV R3, 0x14f00000 ;  /* 0x14f0000000039802 */ /* 0x004fe20000000f00 */
[----:B-1----:R-:W2:Y:S04]  /*01d0*/  @!P3 LDG.E.EL.64 R8, desc[UR4][R14.64] ;  /* 0x000000040e08b981 */ /* 0x002ea8200c2e1b00 */
[----:B------:R-:W0:Y:S01]  /*01e0*/  @!P2 R2UR UR4, R12 ;  /* 0x000000000c04a3c2 */ /* 0x000e2200000e0000 */
[----:B------:R-:W-:-:S07]  /*01f0*/  CS2R R10, SRZ ;  /* 0x00000000000a7805 */ /* 0x000fce000001ff00 */
[----:B------:R-:W0:Y:S01]  /*0200*/  @!P2 R2UR UR5, R13 ;  /* 0x000000000d05a3c2 */ /* 0x000e2200000e0000 */
[----:B------:R-:W-:Y:S01]  /*0210*/  CS2R R6, SRZ ;  /* 0x0000000000067805 */ /* 0x000fe2000001ff00 */
[----:B---3--:R-:W3:Y:S06]  /*0220*/  @!P0 LDG.E.EL.64 R10, desc[UR6][R14.64+0x80] ;  /* 0x000080060e0a8981 */ /* 0x008eec200c2e1b00 */
[----:B------:R-:W1:Y:S08]  /*0230*/  @!P1 R2UR UR8, R2 ;  /* 0x00000000020893c2 */ /* 0x000e7000000e0000 */
[----:B------:R-:W1:Y:S01]  /*0240*/  @!P1 R2UR UR9, R3 ;  /* 0x00000000030993c2 */ /* 0x000e6200000e0000 */
[----:B------:R-:W-:Y:S01]  /*0250*/  CS2R R4, SRZ ;  /* 0x0000000000047805 */ /* 0x000fe2000001ff00 */
[----:B0-----:R0:W4:Y:S05]  /*0260*/  @!P2 LDG.E.EL.64 R6, desc[UR4][R14.64+0x100] ;  /* 0x000100040e06a981 */ /* 0x00112a200c2e1b00 */
[----:B-1----:R0:W4:Y:S01]  /*0270*/  @!P1 LDG.E.EL.64 R4, desc[UR8][R14.64+0x180] ;  /* 0x000180080e049981 */ /* 0x002122200c2e1b00 */
[----:B------:R-:W-:-:S04]  /*0280*/  SHF.R.U32.HI R37, RZ, 0x1, R18 ;  /* 0x00000001ff257819 */ /* 0x000fc80000011612 */
[----:B------:R-:W-:-:S04]  /*0290*/  SGXT.U32 R37, R37, 0x6 ;  /* 0x000000062525781a */ /* 0x000fc80000000000 */
[----:B------:R-:W-:-:S04]  /*02a0*/  LOP3.LUT R0, R37, R0, RZ, 0xfc, !PT ;  /* 0x0000000025007212 */ /* 0x000fc800078efcff */
[C---:B------:R-:W-:Y:S01]  /*02b0*/  ISETP.GE.AND P5, PT, R0.reuse, 0x510, PT ;  /* 0x000005100000780c */ /* 0x040fe20003fa6270 */
[----:B------:R-:W-:-:S12]  /*02c0*/  IMAD.WIDE R12, R0, R19, c[0x0][0x160] ;  /* 0x00005800000c7625 */ /* 0x000fd800078e0213 */
[----:B------:R-:W-:Y:S02]  /*02d0*/  @!P5 MOV R16, 0x0 ;  /* 0x000000000010d802 */ /* 0x000fe40000000f00 */
[----:B------:R-:W-:Y:S02]  /*02e0*/  @!P5 MOV R17, 0x14f00000 ;  /* 0x14f000000011d802 */ /* 0x000fe40000000f00 */
[----:B------:R-:W1:Y:S08]  /*02f0*/  @!P5 R2UR UR4, R16 ;  /* 0x000000001004d3c2 */ /* 0x000e7000000e0000 */
[----:B------:R-:W1:Y:S01]  /*0300*/  @!P5 R2UR UR5, R17 ;  /* 0x000000001105d3c2 */ /* 0x000e6200000e0000 */
[----:B------:R-:W-:-:S06]  /*0310*/  CS2R R2, SRZ ;  /* 0x0000000000027805 */ /* 0x000fcc000001ff00 */
[----:B-1----:R1:W5:Y:S01]  /*0320*/  @!P5 LDG.E.EL.64 R2, desc[UR4][R12.64] ;  /* 0x000000040c02d981 */ /* 0x002362200c2e1b00 */
[----:B--2---:R-:W-:Y:S02]  /*0330*/  IADD3 R19, P6, R8, 0x7d80, RZ ;  /* 0x00007d8008137810 */ /* 0x004fe40007fde0ff */
[----:B------:R-:W-:Y:S02]  /*0340*/  ISETP.GE.AND P4, PT, R9, RZ, PT ;  /* 0x000000ff0900720c */ /* 0x000fe40003f86270 */
[-C--:B------:R-:W-:Y:S02]  /*0350*/  IADD3.X R21, RZ, R9.reuse, RZ, P6, !PT ;  /* 0x00000009ff157210 */ /* 0x080fe400037fe4ff */
[----:B------:R-:W-:Y:S02]  /*0360*/  SEL R0, R19, R8, !P4 ;  /* 0x0000000813007207 */ /* 0x000fe40006000000 */
[----:B------:R-:W-:Y:S02]  /*0370*/  SEL R8, R21, R9, !P4 ;  /* 0x0000000915087207 */ /* 0x000fe40006000000 */
[----:B------:R-:W-:-:S04]  /*0380*/  ISETP.GT.U32.AND P4, PT, R0, 0x7d7f, PT ;  /* 0x00007d7f0000780c */ /* 0x000fc80003f84070 */
[----:B------:R-:W-:Y:S02]  /*0390*/  ISETP.GT.U32.AND.EX P3, PT, R8, RZ, !P3, P4 ;  /* 0x000000ff0800720c */ /* 0x000fe40005f64140 */
[----:B---3--:R-:W-:Y:S02]  /*03a0*/  IADD3 R9, P6, R10, 0x7d80, RZ ;  /* 0x00007d800a097810 */ /* 0x008fe40007fde0ff */
[----:B------:R-:W-:Y:S02]  /*03b0*/  ISETP.GE.AND P4, PT, R11, RZ, PT ;  /* 0x000000ff0b00720c */ /* 0x000fe40003f86270 */
[-C--:B0-----:R-:W-:Y:S02]  /*03c0*/  IADD3.X R15, RZ, R11.reuse, RZ, P6, !PT ;  /* 0x0000000bff0f7210 */ /* 0x081fe400037fe4ff */
[----:B------:R-:W-:Y:S02]  /*03d0*/  SEL R0, R9, R10, !P4 ;  /* 0x0000000a09007207 */ /* 0x000fe40006000000 */
[----:B------:R-:W-:-:S02]  /*03e0*/  SEL R10, R15, R11, !P4 ;  /* 0x0000000b0f0a7207 */ /* 0x000fc40006000000 */
[----:B------:R-:W-:-:S04]  /*03f0*/  ISETP.GT.U32.AND P6, PT, R0, 0x7d7f, PT ;  /* 0x00007d7f0000780c */ /* 0x000fc80003fc4070 */
[----:B------:R-:W-:Y:S02]  /*0400*/  ISETP.GT.U32.AND.EX P0, PT, R10, RZ, !P0, P6 ;  /* 0x000000ff0a00720c */ /* 0x000fe40004704160 */
[----:B----4-:R-:W-:Y:S02]  /*0410*/  IADD3 R9, P4, R6, 0x7d80, RZ ;  /* 0x00007d8006097810 */ /* 0x010fe40007f9e0ff */
[----:B------:R-:W-:Y:S02]  /*0420*/  ISETP.GE.AND P6, PT, R7, RZ, PT ;  /* 0x000000ff0700720c */ /* 0x000fe40003fc6270 */
[-C--:B------:R-:W-:Y:S02]  /*0430*/  IADD3.X R11, RZ, R7.reuse, RZ, P4, !PT ;  /* 0x00000007ff0b7210 */ /* 0x080fe400027fe4ff */
[----:B------:R-:W-:Y:S02]  /*0440*/  SEL R0, R9, R6, !P6 ;  /* 0x0000000609007207 */ /* 0x000fe40007000000 */
[----:B------:R-:W-:-:S02]  /*0450*/  SEL R7, R11, R7, !P6 ;  /* 0x000000070b077207 */ /* 0x000fc40007000000 */
[----:B-1----:R-:W-:Y:S02]  /*0460*/  IADD3 R13, P4, R4, 0x7d80, RZ ;  /* 0x00007d80040d7810 */ /* 0x002fe40007f9e0ff */
[----:B------:R-:W-:Y:S02]  /*0470*/  ISETP.GE.AND P6, PT, R5, RZ, PT ;  /* 0x000000ff0500720c */ /* 0x000fe40003fc6270 */
[-C--:B------:R-:W-:Y:S02]  /*0480*/  IADD3.X R9, RZ, R5.reuse, RZ, P4, !PT ;  /* 0x00000005ff097210 */ /* 0x080fe400027fe4ff */
[----:B------:R-:W-:Y:S02]  /*0490*/  SEL R4, R13, R4, !P6 ;  /* 0x000000040d047207 */ /* 0x000fe40007000000 */
[----:B------:R-:W-:Y:S02]  /*04a0*/  ISETP.GT.U32.AND P4, PT, R0, 0x7d7f, PT ;  /* 0x00007d7f0000780c */ /* 0x000fe40003f84070 */
[----:B------:R-:W-:-:S02]  /*04b0*/  SEL R6, R9, R5, !P6 ;  /* 0x0000000509067207 */ /* 0x000fc40007000000 */
[----:B------:R-:W-:Y:S02]  /*04c0*/  SEL R0, RZ, 0x1, !P3 ;  /* 0x00000001ff007807 */ /* 0x000fe40005800000 */
[----:B------:R-:W-:Y:S02]  /*04d0*/  ISETP.GT.U32.AND P3, PT, R4, 0x7d7f, PT ;  /* 0x00007d7f0400780c */ /* 0x000fe40003f64070 */
[----:B------:R-:W-:Y:S02]  /*04e0*/  SEL R5, RZ, 0x1fffe, !P0 ;  /* 0x0001fffeff057807 */ /* 0x000fe40004000000 */
[----:B------:R-:W-:Y:S02]  /*04f0*/  ISETP.GT.U32.AND.EX P4, PT, R7, RZ, !P2, P4 ;  /* 0x000000ff0700720c */ /* 0x000fe40005784140 */
[----:B------:R-:W-:Y:S02]  /*0500*/  ISETP.GT.U32.AND.EX P1, PT, R6, RZ, !P1, P3 ;  /* 0x000000ff0600720c */ /* 0x000fe40004f24130 */
[----:B------:R-:W-:-:S02]  /*0510*/  IADD3 R4, R0, R5, RZ ;  /* 0x0000000500047210 */ /* 0x000fc40007ffe0ff */
[----:B------:R-:W-:Y:S02]  /*0520*/  SEL R0, RZ, 0x4, !P4 ;  /* 0x00000004ff007807 */ /* 0x000fe40006000000 */
[----:B------:R-:W-:Y:S02]  /*0530*/  SEL R5, RZ, 0x7fff8, !P1 ;  /* 0x0007fff8ff057807 */ /* 0x000fe40004800000 */
[----:B------:R-:W-:-:S04]  /*0540*/  LOP3.LUT R4, R4, 0x3, RZ, 0xc0, !PT ;  /* 0x0000000304047812 */ /* 0x000fc800078ec0ff */
[----:B------:R-:W-:-:S04]  /*0550*/  IADD3 R0, R4, R5, R0 ;  /* 0x0000000504007210 */ /* 0x000fc80007ffe000 */
[----:B------:R-:W-:-:S13]  /*0560*/  LOP3.LUT P0, RZ, R0, 0xf, RZ, 0xc0, !PT ;  /* 0x0000000f00ff7812 */ /* 0x000fda000780c0ff */
[----:B------:R-:W-:Y:S05]  /*0570*/  @P0 BRA `(.L_x_0) ;  /* 0x000059a000000947 */ /* 0x000fea0003800000 */
[----:B-----5:R-:W-:Y:S01]  /*0580*/  IADD3 R5, P1, R2, 0x7d80, RZ ;  /* 0x00007d8002057810 */ /* 0x020fe20007f3e0ff */
[----:B------:R-:W-:Y:S01]  /*0590*/  WARPSYNC 0xffffffff ;  /* 0xffffffff00007948 */ /* 0x000fe20003800000 */
[----:B------:R-:W-:Y:S02]  /*05a0*/  ISETP.GE.AND P0, PT, R3, RZ, PT ;  /* 0x000000ff0300720c */ /* 0x000fe40003f06270 */
[-C--:B------:R-:W-:Y:S02]  /*05b0*/  IADD3.X R7, RZ, R3.reuse, RZ, P1, !PT ;  /* 0x00000003ff077210 */ /* 0x080fe40000ffe4ff */
[----:B------:R-:W-:Y:S02]  /*05c0*/  MOV R9, 0x600 ;  /* 0x0000060000097802 */ /* 0x000fe40000000f00 */
[----:B------:R-:W-:Y:S02]  /*05d0*/  SEL R0, R5, R2, !P0 ;  /* 0x0000000205007207 */ /* 0x000fe40004000000 */
[----:B------:R-:W-:-:S02]  /*05e0*/  SEL R7, R7, R3, !P0 ;  /* 0x0000000307077207 */ /* 0x000fc40004000000 */
[----:B------:R-:W-:Y:S01]  /*05f0*/  SHF.L.U32 R4, R18, 0x2, RZ ;  /* 0x0000000212047819 */ /* 0x000fe200000006ff */
[----:B------:R-:W-:-:S03]  /*0600*/  IMAD.WIDE.U32 R2, R0, R9, c[0x0][0x168] ;  /* 0x00005a0000027625 */ /* 0x000fc600078e0009 */
[----:B------:R-:W-:Y:S01]  /*0610*/  LOP3.LUT R5, R4, 0x4, RZ, 0xc0, !PT ;  /* 0x0000000404057812 */ /* 0x000fe200078ec0ff */
[----:B------:R-:W-:-:S05]  /*0620*/  IMAD R34, R7, 0x600, RZ ;  /* 0x0000060007227824 */ /* 0x000fca00078e02ff */
[----:B------:R-:W-:-:S05]  /*0630*/  IADD3 R3, R3, R34, RZ ;  /* 0x0000002203037210 */ /* 0x000fca0007ffe0ff */
[----:B------:R-:W-:-:S04]  /*0640*/  IMAD.WIDE.U32 R2, R5, 0x4, R2 ;  /* 0x0000000405027825 */ /* 0x000fc800078e0002 */
[----:B------:R-:W-:Y:S01]  /*0650*/  BAR.SYNC.DEFER_BLOCKING 0x0 ;  /* 0x0000000000007b1d */ /* 0x000fe20000010000 */
[----:B------:R-:W-:Y:S01]  /*0660*/  CS2R R4, SRZ ;  /* 0x0000000000047805 */ /* 0x000fe2000001ff00 */
[----:B------:R-:W-:Y:S01]  /*0670*/  CS2R R6, SRZ ;  /* 0x0000000000067805 */ /* 0x000fe2000001ff00 */
[----:B------:R-:W-:Y:S02]  /*0680*/  @!P5 MOV R12, 0x0 ;  /* 0x00000000000cd802 */ /* 0x000fe40000000f00 */
[----:B------:R-:W-:Y:S01]  /*0690*/  @!P5 MOV R13, 0x14f00000 ;  /* 0x14f00000000dd802 */ /* 0x000fe20000000f00 */
[----:B------:R-:W-:Y:S01]  /*06a0*/  UMOV UR4, 0x0 ;  /* 0x0000000000047882 */ /* 0x000fe20000000000 */
[----:B------:R0:W1:Y:S01]  /*06b0*/  @!P5 R2UR UR6, R12 ;  /* 0x000000000c06d3c2 */ /* 0x00006200000e0000 */
[----:B------:R-:W-:-:S07]  /*06c0*/  UMOV UR5, 0x14f00000 ;  /* 0x14f0000000057882 */ /* 0x000fce0000000000 */
[----:B------:R0:W1:Y:S01]  /*06d0*/  @!P5 R2UR UR7, R13 ;  /* 0x000000000d07d3c2 */ /* 0x00006200000e0000 */
[----:B------:R-:W2:Y:S01]  /*06e0*/  @!P5 LDG.E.EL.128 R4, desc[UR4][R2.64] ;  /* 0x000000040204d981 */ /* 0x000ea2200c2e1d00 */
[----:B------:R-:W-:Y:S01]  /*06f0*/  CS2R R8, SRZ ;  /* 0x0000000000087805 */ /* 0x000fe2000001ff00 */
[----:B------:R-:W-:Y:S02]  /*0700*/  CS2R R10, SRZ ;  /* 0x00000000000a7805 */ /* 0x000fe4000001ff00 */
[----:B------:R-:W-:Y:S01]  /*0710*/  BAR.SYNC.DEFER_BLOCKING 0x0 ;  /* 0x0000000000007b1d */ /* 0x000fe20000010000 */
[----:B------:R-:W-:Y:S02]  /*0720*/  @!P5 MOV R18, 0x0 ;  /* 0x000000000012d802 */ /* 0x000fe40000000f00 */
[----:B------:R-:W-:Y:S01]  /*0730*/  @!P5 MOV R19, 0x14f00000 ;  /* 0x14f000000013d802 */ /* 0x000fe20000000f00 */
[----:B0-----:R-:W-:Y:S01]  /*0740*/  CS2R R12, SRZ ;  /* 0x00000000000c7805 */ /* 0x001fe2000001ff00 */
[----:B------:R-:W-:Y:S01]  /*0750*/  CS2R R14, SRZ ;  /* 0x00000000000e7805 */ /* 0x000fe2000001ff00 */
[----:B-1----:R-:W3:Y:S01]  /*0760*/  @!P5 LDG.E.EL.128 R8, desc[UR6][R2.64+0x20] ;  /* 0x000020060208d981 */ /* 0x002ee2200c2e1d00 */
[----:B------:R-:W0:Y:S08]  /*0770*/  @!P5 R2UR UR6, R18 ;  /* 0x000000001206d3c2 */ /* 0x000e3000000e0000 */
[----:B------:R-:W0:Y:S01]  /*0780*/  @!P5 R2UR UR7, R19 ;  /* 0x000000001307d3c2 */ /* 0x000e2200000e0000 */
[----:B------:R-:W-:Y:S01]  /*0790*/  BAR.SYNC.DEFER_BLOCKING 0x0 ;  /* 0x0000000000007b1d */ /* 0x000fe20000010000 */
[----:B------:R-:W-:-:S02]  /*07a0*/  @!P5 MOV R22, 0x0 ;  /* 0x000000000016d802 */ /* 0x000fc40000000f00 */
[----:B------:R-:W-:Y:S01]  /*07b0*/  @!P5 MOV R23, 0x14f00000 ;  /* 0x14f000000017d802 */ /* 0x000fe20000000f00 */
[----:B------:R-:W-:Y:S02]  /*07c0*/  CS2R R16, SRZ ;  /* 0x0000000000107805 */ /* 0x000fe4000001ff00 */
[----:B0-----:R-:W4:Y:S01]  /*07d0*/  @!P5 LDG.E.EL.128 R12, desc[UR6][R2.64+0x40] ;  /* 0x00004006020cd981 */ /* 0x001f22200c2e1d00 */
[----:B------:R-:W0:Y:S01]  /*07e0*/  @!P5 R2UR UR6, R22 ;  /* 0x000000001606d3c2 */ /* 0x000e2200000e0000 */
[----:B------:R-:W-:-:S07]  /*07f0*/  CS2R R18, SRZ ;  /* 0x0000000000127805 */ /* 0x000fce000001ff00 */
[----:B------:R-:W0:Y:S01]  /*0800*/  @!P5 R2UR UR7, R23 ;  /* 0x000000001707d3c2 */ /* 0x000e2200000e0000 */
[----:B------:R-:W-:Y:S01]  /*0810*/  BAR.SYNC.DEFER_BLOCKING 0x0 ;  /* 0x0000000000007b1d */ /* 0x000fe20000010000 */
[----:B------:R-:W-:Y:S02]  /*0820*/  @!P5 MOV R24, 0x0 ;  /* 0x000000000018d802 */ /* 0x000fe40000000f00 */
[----:B------:R-:W-:Y:S01]  /*0830*/  @!P5 MOV R25, 0x14f00000 ;  /* 0x14f000000019d802 */ /* 0x000fe20000000f00 */
[----:B------:R-:W-:Y:S02]  /*0840*/  CS2R R20, SRZ ;  /* 0x0000000000147805 */ /* 0x000fe4000001ff00 */
[----:B0-----:R-:W5:Y:S01]  /*0850*/  @!P5 LDG.E.EL.128 R16, desc[UR6][R2.64+0x60] ;  /* 0x000060060210d981 */ /* 0x001f62200c2e1d00 */
[----:B------:R-:W0:Y:S01]  /*0860*/  @!P5 R2UR UR6, R24 ;  /* 0x000000001806d3c2 */ /* 0x000e2200000e0000 */
[----:B------:R-:W-:-:S07]  /*0870*/  CS2R R22, SRZ ;  /* 0x0000000000167805 */ /* 0x000fce000001ff00 */
[----:B------:R-:W0:Y:S01]  /*0880*/  @!P5 R2UR UR7, R25 ;  /* 0x000000001907d3c2 */ /* 0x000e2200000e0000 */
[----:B------:R-:W-:Y:S01]  /*0890*/  BAR.SYNC.DEFER_BLOCKING 0x0 ;  /* 0x0000000000007b1d */ /* 0x000fe20000010000 */
[----:B------:R-:W-:Y:S02]  /*08a0*/  @!P5 MOV R28, 0x0 ;  /* 0x00000000001cd802 */ /* 0x000fe40000000f00 */
[----:B------:R-:W-:-:S03]  /*08b0*/  @!P5 MOV R29, 0x14f00000 ;  /* 0x14f00000001dd802 */ /* 0x000fc60000000f00 */
[----:B0-----:R-:W5:Y:S01]  /*08c0*/  @!P5 LDG.E.EL.128 R20, desc[UR6][R2.64+0x80] ;  /* 0x000080060214d981 */ /* 0x001f62200c2e1d00 */
[----:B------:R-:W0:Y:S01]  /*08d0*/  @!P5 R2UR UR6, R28 ;  /* 0x000000001c06d3c2 */ /* 0x000e2200000e0000 */
[----:B------:R-:W-:Y:S01]  /*08e0*/  CS2R R24, SRZ ;  /* 0x0000000000187805 */ /* 0x000fe2000001ff00 */
[----:B------:R-:W-:Y:S01]  /*08f0*/  CS2R R26, SRZ ;  /* 0x00000000001a7805 */ /* 0x000fe2000001ff00 */
[----:B------:R-:W-:Y:S02]  /*0900*/  @!P5 MOV R30, 0x0 ;  /* 0x00000000001ed802 */ /* 0x000fe40000000f00 */
[----:B------:R-:W-:-:S03]  /*0910*/  @!P5 MOV R31, 0x14f00000 ;  /* 0x14f00000001fd802 */ /* 0x000fc60000000f00 */
[----:B------:R-:W0:Y:S01]  /*0920*/  @!P5 R2UR UR7, R29 ;  /* 0x000000001d07d3c2 */ /* 0x000e2200000e0000 */
[----:B------:R-:W-:Y:S07]  /*0930*/  BAR.SYNC.DEFER_BLOCKING 0x0 ;  /* 0x0000000000007b1d */ /* 0x000fee0000010000 */
[----:B------:R1:W1:Y:S08]  /*0940*/  @!P5 R2UR UR8, R30 ;  /* 0x000000001e08d3c2 */ /* 0x00027000000e0000 */
[----:B------:R1:W1:Y:S01]  /*0950*/  @!P5 R2UR UR9, R31 ;  /* 0x000000001f09d3c2 */ /* 0x00026200000e0000 */
[----:B0-----:R-:W5:Y:S01]  /*0960*/  @!P5 LDG.E.EL.128 R24, desc[UR6][R2.64+0xa0] ;  /* 0x0000a0060218d981 */ /* 0x001f62200c2e1d00 */
[----:B------:R-:W-:Y:S01]  /*0970*/  CS2R R28, SRZ ;  /* 0x00000000001c7805 */ /* 0x000fe2000001ff00 */
[----:B-1----:R-:W-:-:S02]  /*0980*/  CS2R R30, SRZ ;  /* 0x00000000001e7805 */ /* 0x002fc4000001ff00 */
[----:B------:R-:W-:Y:S06]  /*0990*/  BAR.SYNC.DEFER_BLOCKING 0x0 ;  /* 0x0000000000007b1d */ /* 0x000fec0000010000 */
[----:B------:R-:W5:Y:S01]  /*09a0*/  @!P5 LDG.E.EL.128 R28, desc[UR8][R2.64+0xc0] ;  /* 0x0000c008021cd981 */ /* 0x000f62200c2e1d00 */
[----:B--2---:R-:W-:Y:S01]  /*09b0*/  FFMA R5, R5, R5, RZ ;  /* 0x0000000505057223 */ /* 0x004fe200000000ff */
[----:B------:R-:W-:Y:S01]  /*09c0*/  FFMA R4, R4, R4, RZ ;  /* 0x0000000404047223 */ /* 0x000fe200000000ff */
[----:B------:R-:W-:-:S03]  /*09d0*/  FFMA R6, R6, R6, RZ ;  /* 0x0000000606067223 */ /* 0x000fc600000000ff */
[----:B------:R-:W-:Y:S02]  /*09e0*/  FSEL R35, R5, RZ, !P5 ;  /* 0x000000ff05237208 */ /* 0x000fe40006800000 */
[----:B------:R-:W-:Y:S02]  /*09f0*/  FSEL R33, R4, RZ, !P5 ;  /* 0x000000ff04217208 */ /* 0x000fe40006800000 */
[----:B------:R-:W-:Y:S02]  /*0a00*/  @!P5 MOV R4, 0x0 ;  /* 0x000000000004d802 */ /* 0x000fe40000000f00 */
[----:B------:R-:W-:Y:S02]  /*0a10*/  @!P5 MOV R5, 0x14f00000 ;  /* 0x14f000000005d802 */ /* 0x000fe40000000f00 */
[----:B------:R0:W1:Y:S01]  /*0a20*/  @!P5 R2UR UR6, R4 ;  /* 0x000000000406d3c2 */ /* 0x00006200000e0000 */
[----:B------:R-:W-:Y:S01]  /*0a30*/  FFMA R7, R7, R7, RZ ;  /* 0x0000000707077223 */ /* 0x000fe200000000ff */
[----:B------:R-:W-:-:S06]  /*0a40*/  FSEL R36, R6, RZ, !P5 ;  /* 0x000000ff06247208 */ /* 0x000fcc0006800000 */
[----:B------:R0:W1:Y:S01]  /*0a50*/  @!P5 R2UR UR7, R5 ;  /* 0x000000000507d3c2 */ /* 0x00006200000e0000 */
[----:B------:R-:W-:Y:S02]  /*0a60*/  FSEL R32, R7, RZ, !P5 ;  /* 0x000000ff07207208 */ /* 0x000fe40006800000 */
[----:B------:R-:W-:Y:S01]  /*0a70*/  CS2R R6, SRZ ;  /* 0x0000000000067805 */ /* 0x000fe2000001ff00 */
[----:B---3--:R-:W-:Y:S01]  /*0a80*/  @!P5 FFMA R35, R9, R9, R35 ;  /* 0x000000090923d223 */ /* 0x008fe20000000023 */
[----:B0-----:R-:W-:Y:S01]  /*0a90*/  CS2R R4, SRZ ;  /* 0x0000000000047805 */ /* 0x001fe2000001ff00 */
[----:B------:R-:W-:Y:S01]  /*0aa0*/  BAR.SYNC.DEFER_BLOCKING 0x0 ;  /* 0x0000000000007b1d */ /* 0x000fe20000010000 */
[----:B------:R-:W-:Y:S01]  /*0ab0*/  @!P5 FFMA R33, R8, R8, R33 ;  /* 0x000000080821d223 */ /* 0x000fe20000000021 */
[----:B------:R-:W-:Y:S01]  /*0ac0*/  @!P5 MOV R8, 0x0 ;  /* 0x000000000008d802 */ /* 0x000fe20000000f00 */
[----:B------:R-:W-:Y:S01]  /*0ad0*/  @!P5 FFMA R36, R10, R10, R36 ;  /* 0x0000000a0a24d223 */ /* 0x000fe20000000024 */
[----:B------:R-:W-:Y:S01]  /*0ae0*/  @!P5 MOV R9, 0x14f00000 ;  /* 0x14f000000009d802 */ /* 0x000fe20000000f00 */
[----:B------:R-:W-:Y:S01]  /*0af0*/  @!P5 FFMA R32, R11, R11, R32 ;  /* 0x0000000b0b20d223 */ /* 0x000fe20000000020 */
[----:B-1----:R-:W2:Y:S01]  /*0b00*/  @!P5 LDG.E.EL.128 R4, desc[UR6][R2.64+0xe0] ;  /* 0x0000e0060204d981 */ /* 0x002ea2200c2e1d00 */
[----:B------:R0:W1:Y:S08]  /*0b10*/  @!P5 R2UR UR6, R8 ;  /* 0x000000000806d3c2 */ /* 0x00007000000e0000 */
[----:B------:R0:W1:Y:S01]  /*0b20*/  @!P5 R2UR UR7, R9 ;  /* 0x000000000907d3c2 */ /* 0x00006200000e0000 */
[----:B------:R-:W-:Y:S01]  /*0b30*/  CS2R R10, SRZ ;  /* 0x00000000000a7805 */ /* 0x000fe2000001ff00 */
[----:B----4-:R-:W-:Y:S01]  /*0b40*/  @!P5 FFMA R35, R13, R13, R35 ;  /* 0x0000000d0d23d223 */ /* 0x010fe20000000023 */
[----:B------:R-:W-:Y:S01]  /*0b50*/  @!P5 FFMA R33, R12, R12, R33 ;  /* 0x0000000c0c21d223 */ /* 0x000fe20000000021 */
[----:B0-----:R-:W-:Y:S01]  /*0b60*/  CS2R R8, SRZ ;  /* 0x0000000000087805 */ /* 0x001fe2000001ff00 */
[----:B------:R-:W-:Y:S01]  /*0b70*/  BAR.SYNC.DEFER_BLOCKING 0x0 ;  /* 0x0000000000007b1d */ /* 0x000fe20000010000 */
[----:B------:R-:W-:-:S02]  /*0b80*/  @!P5 MOV R12, 0x0 ;  /* 0x00000000000cd802 */ /* 0x000fc40000000f00 */
[----:B------:R-:W-:-:S03]  /*0b90*/  @!P5 MOV R13, 0x14f00000 ;  /* 0x14f00000000dd802 */ /* 0x000fc60000000f00 */
[----:B-1----:R-:W3:Y:S01]  /*0ba0*/  @!P5 LDG.E.EL.128 R8, desc[UR6][R2.64+0x100] ;  /* 0x000100060208d981 */ /* 0x002ee2200c2e1d00 */
[----:B------:R0:W1:Y:S08]  /*0bb0*/  @!P5 R2UR UR6, R12 ;  /* 0x000000000c06d3c2 */ /* 0x00007000000e0000 */
[----:B------:R0:W1:Y:S01]  /*0bc0*/  @!P5 R2UR UR7, R13 ;  /* 0x000000000d07d3c2 */ /* 0x00006200000e0000 */
[----:B------:R-:W-:Y:S01]  /*0bd0*/  @!P5 FFMA R36, R14, R14, R36 ;  /* 0x0000000e0e24d223 */ /* 0x000fe20000000024 */
[----:B------:R-:W-:-:S02]  /*0be0*/  @!P5 FFMA R32, R15, R15, R32 ;  /* 0x0000000f0f20d223 */ /* 0x000fc40000000020 */
[----:B------:R-:W-:Y:S01]  /*0bf0*/  CS2R R14, SRZ ;  /* 0x00000000000e7805 */ /* 0x000fe2000001ff00 */
[----:B-----5:R-:W-:Y:S01]  /*0c00*/  @!P5 FFMA R35, R17, R17, R35 ;  /* 0x000000111123d223 */ /* 0x020fe20000000023 */
[----:B------:R-:W-:Y:S01]  /*0c10*/  @!P5 FFMA R33, R16, R16, R33 ;  /* 0x000000101021d223 */ /* 0x000fe20000000021 */
[----:B0-----:R-:W-:Y:S01]  /*0c20*/  CS2R R12, SRZ ;  /* 0x00000000000c7805 */ /* 0x001fe2000001ff00 */
[----:B------:R-:W-:Y:S01]  /*0c30*/  BAR.SYNC.DEFER_BLOCKING 0x0 ;  /* 0x0000000000007b1d */ /* 0x000fe20000010000 */
[----:B------:R-:W-:Y:S02]  /*0c40*/  @!P5 MOV R16, 0x0 ;  /* 0x000000000010d802 */ /* 0x000fe40000000f00 */
[----:B------:R-:W-:Y:S01]  /*0c50*/  @!P5 MOV R17, 0x14f00000 ;  /* 0x14f000000011d802 */ /* 0x000fe20000000f00 */
[----:B------:R-:W-:Y:S01]  /*0c60*/  @!P5 FFMA R36, R18, R18, R36 ;  /* 0x000000121224d223 */ /* 0x000fe20000000024 */
[----:B------:R-:W-:Y:S01]  /*0c70*/  @!P5 FFMA R32, R19, R19, R32 ;  /* 0x000000131320d223 */ /* 0x000fe20000000020 */
[----:B-1----:R-:W4:Y:S01]  /*0c80*/  @!P5 LDG.E.EL.128 R12, desc[UR6][R2.64+0x120] ;  /* 0x00012006020cd981 */ /* 0x002f22200c2e1d00 */
[----:B------:R-:W0:Y:S08]  /*0c90*/  @!P5 R2UR UR6, R16 ;  /* 0x000000001006d3c2 */ /* 0x000e3000000e0000 */
[----:B------:R-:W0:Y:S01]  /*0ca0*/  @!P5 R2UR UR7, R17 ;  /* 0x000000001107d3c2 */ /* 0x000e2200000e0000 */
[----:B------:R-:W-:Y:S01]  /*0cb0*/  @!P5 FFMA R36, R22, R22, R36 ;  /* 0x000000161624d223 */ /* 0x000fe20000000024 */
[----:B------:R-:W-:Y:S01]  /*0cc0*/  @!P5 FFMA R35, R21, R21, R35 ;  /* 0x000000151523d223 */ /* 0x000fe20000000023 */
[----:B------:R-:W-:Y:S01]  /*0cd0*/  @!P5 FFMA R33, R20, R20, R33 ;  /* 0x000000141421d223 */ /* 0x000fe20000000021 */
[----:B------:R-:W-:Y:S01]  /*0ce0*/  @!P5 FFMA R32, R23, R23, R32 ;  /* 0x000000171720d223 */ /* 0x000fe20000000020 */
[----:B------:R-:W-:Y:S01]  /*0cf0*/  CS2R R20, SRZ ;  /* 0x0000000000147805 */ /* 0x000fe2000001ff00 */
[----:B------:R-:W-:Y:S01]  /*0d00*/  CS2R R22, SRZ ;  /* 0x0000000000167805 */ /* 0x000fe2000001ff00 */
[----:B------:R-:W-:Y:S06]  /*0d10*/  BAR.SYNC.DEFER_BLOCKING 0x0 ;  /* 0x0000000000007b1d */ /* 0x000fec0000010000 */
[----:B------:R1:W5:Y:S08]  /*0d20*/  @!P5 R2UR UR8, R16 ;  /* 0x000000001008d3c2 */ /* 0x00037000000e0000 */
[----:B------:R1:W5:Y:S01]  /*0d30*/  @!P5 R2UR UR9, R17 ;  /* 0x000000001109d3c2 */ /* 0x00036200000e0000 */
[----:B0-----:R-:W4:Y:S01]  /*0d40*/  @!P5 LDG.E.EL.128 R20, desc[UR6][R2.64+0x140] ;  /* 0x000140060214d981 */ /* 0x001f22200c2e1d00 */
[----:B-1----:R-:W-:Y:S01]  /*0d50*/  CS2R R16, SRZ ;  /* 0x0000000000107805 */ /* 0x002fe2000001ff00 */
[----:B------:R-:W-:-:S02]  /*0d60*/  CS2R R18, SRZ ;  /* 0x0000000000127805 */ /* 0x000fc4000001ff00 */
[----:B------:R-:W-:Y:S01]  /*0d70*/  BAR.SYNC.DEFER_BLOCKING 0x0 ;  /* 0x0000000000007b1d */ /* 0x000fe20000010000 */
[----:B------:R-:W-:Y:S01]  /*0d80*/  @!P5 FFMA R35, R25, R25, R35 ;  /* 0x000000191923d223 */ /* 0x000fe20000000023 */
[----:B------:R-:W-:Y:S01]  /*0d90*/  @!P5 FFMA R33, R24, R24, R33 ;  /* 0x000000181821d223 */ /* 0x000fe20000000021 */
[----:B------:R-:W-:Y:S02]  /*0da0*/  @!P5 MOV R24, 0x0 ;  /* 0x000000000018d802 */ /* 0x000fe40000000f00 */
[----:B------:R-:W-:Y:S02]  /*0db0*/  @!P5 MOV R25, 0x14f00000 ;  /* 0x14f000000019d802 */ /* 0x000fe40000000f00 */
[----:B------:R0:W1:Y:S08]  /*0dc0*/  @!P5 R2UR UR6, R24 ;  /* 0x000000001806d3c2 */ /* 0x00007000000e0000 */
[----:B------:R0:W1:Y:S01]  /*0dd0*/  @!P5 R2UR UR7, R25 ;  /* 0x000000001907d3c2 */ /* 0x00006200000e0000 */
[----:B-----5:R-:W5:Y:S01]  /*0de0*/  @!P5 LDG.E.EL.128 R16, desc[UR8][R2.64+0x160] ;  /* 0x000160080210d981 */ /* 0x020f62200c2e1d00 */
[----:B------:R-:W-:Y:S01]  /*0df0*/  @!P5 FFMA R36, R26, R26, R36 ;  /* 0x0000001a1a24d223 */ /* 0x000fe20000000024 */
[----:B------:R-:W-:Y:S01]  /*0e00*/  @!P5 FFMA R32, R27, R27, R32 ;  /* 0x0000001b1b20d223 */ /* 0x000fe20000000020 */
[----:B0-----:R-:W-:Y:S01]  /*0e10*/  CS2R R24, SRZ ;  /* 0x0000000000187805 */ /* 0x001fe2000001ff00 */
[----:B------:R-:W-:Y:S01]  /*0e20*/  CS2R R26, SRZ ;  /* 0x00000000001a7805 */ /* 0x000fe2000001ff00 */
[----:B------:R-:W-:Y:S06]  /*0e30*/  BAR.SYNC.DEFER_BLOCKING 0x0 ;  /* 0x0000000000007b1d */ /* 0x000fec0000010000 */
[----:B-1----:R-:W5:Y:S01]  /*0e40*/  @!P5 LDG.E.EL.128 R24, desc[UR6][R2.64+0x180] ;  /* 0x000180060218d981 */ /* 0x002f62200c2e1d00 */
[----:B------:R-:W-:Y:S01]  /*0e50*/  @!P5 FFMA R35, R29, R29, R35 ;  /* 0x0000001d1d23d223 */ /* 0x000fe20000000023 */
[----:B------:R-:W-:Y:S01]  /*0e60*/  @!P5 FFMA R33, R28, R28, R33 ;  /* 0x0000001c1c21d223 */ /* 0x000fe20000000021 */
[----:B------:R-:W-:-:S03]  /*0e70*/  @!P5 FFMA R36, R30, R30, R36 ;  /* 0x0000001e1e24d223 */ /* 0x000fc60000000024 */
[----:B------:R-:W-:Y:S02]  /*0e80*/  MOV R30, R35 ;  /* 0x00000023001e7202 */ /* 0x000fe40000000f00 */
[----:B------:R-:W-:Y:S01]  /*0e90*/  MOV R28, R33 ;  /* 0x00000021001c7202 */ /* 0x000fe20000000f00 */
[----:B------:R-:W-:Y:S01]  /*0ea0*/  @!P5 FFMA R32, R31, R31, R32 ;  /* 0x0000001f1f20d223 */ /* 0x000fe20000000020 */
[----:B------:R-:W-:Y:S01]  /*0eb0*/  MOV R29, R36 ;  /* 0x00000024001d7202 */ /* 0x000fe20000000f00 */
[----:B--2---:R-:W-:Y:S02]  /*0ec0*/  @!P5 FFMA R30, R5, R5, R30 ;  /* 0x00000005051ed223 */ /* 0x004fe4000000001e */
[----:B------:R-:W-:Y:S01]  /*0ed0*/  @!P5 FFMA R28, R4, R4, R28 ;  /* 0x00000004041cd223 */ /* 0x000fe2000000001c */
[----:B------:R-:W-:Y:S02]  /*0ee0*/  @!P5 MOV R4, 0x0 ;  /* 0x000000000004d802 */ /* 0x000fe40000000f00 */
[----:B------:R-:W-:-:S02]  /*0ef0*/  @!P5 MOV R5, 0x14f00000 ;  /* 0x14f000000005d802 */ /* 0x000fc40000000f00 */
[----:B------:R0:W1:Y:S08]  /*0f00*/  @!P5 R2UR UR6, R4 ;  /* 0x000000000406d3c2 */ /* 0x00007000000e0000 */
[----:B------:R0:W1:Y:S01]  /*0f10*/  @!P5 R2UR UR7, R5 ;  /* 0x000000000507d3c2 */ /* 0x00006200000e0000 */
[----:B------:R-:W-:Y:S01]  /*0f20*/  @!P5 FFMA R29, R6, R6, R29 ;  /* 0x00000006061dd223 */ /* 0x000fe2000000001d */
[----:B------:R-:W-:-:S03]  /*0f30*/  @!P5 FFMA R32, R7, R7, R32 ;  /* 0x000000070720d223 */ /* 0x000fc60000000020 */
[----:B---3--:R-:W-:Y:S01]  /*0f40*/  @!P5 FFMA R29, R10, R10, R29 ;  /* 0x0000000a0a1dd223 */ /* 0x008fe2000000001d */
[----:B------:R-:W-:Y:S01]  /*0f50*/  @!P5 FFMA R30, R9, R9, R30 ;  /* 0x00000009091ed223 */ /* 0x000fe2000000001e */
[----:B------:R-:W-:Y:S01]  /*0f60*/  @!P5 FFMA R28, R8, R8, R28 ;  /* 0x00000008081cd223 */ /* 0x000fe2000000001c */
[----:B------:R-:W-:Y:S01]  /*0f70*/  @!P5 FFMA R32, R11, R11, R32 ;  /* 0x0000000b0b20d223 */ /* 0x000fe20000000020 */
[----:B------:R-:W-:Y:S01]  /*0f80*/  CS2R R8, SRZ ;  /* 0x0000000000087805 */ /* 0x000fe2000001ff00 */
[----:B------:R-:W-:Y:S01]  /*0f90*/  CS2R R10, SRZ ;  /* 0x00000000000a7805 */ /* 0x000fe2000001ff00 */
[----:B------:R-:W-:Y:S01]  /*0fa0*/  BAR.SYNC.DEFER_BLOCKING 0x0 ;  /* 0x0000000000007b1d */ /* 0x000fe20000010000 */
[----:B0-----:R-:W-:Y:S01]  /*0fb0*/  CS2R R4, SRZ ;  /* 0x0000000000047805 */ /* 0x001fe2000001ff00 */
[----:B------:R-:W-:-:S04]  /*0fc0*/  CS2R R6, SRZ ;  /* 0x0000000000067805 */ /* 0x000fc8000001ff00 */
[----:B-1----:R-:W2:Y:S04]  /*0fd0*/  @!P5 LDG.E.EL.128 R8, desc[UR6][R2.64+0x1a0] ;  /* 0x0001a0060208d981 */ /* 0x002ea8200c2e1d00 */
[----:B------:R-:W-:Y:S01]  /*0fe0*/  BAR.SYNC.DEFER_BLOCKING 0x0 ;  /* 0x0000000000007b1d */ /* 0x000fe20000010000 */
[----:B----4-:R-:W-:Y:S01]  /*0ff0*/  @!P5 FFMA R30, R13, R13, R30 ;  /* 0x0000000d0d1ed223 */ /* 0x010fe2000000001e */
[----:B------:R-:W-:Y:S01]  /*1000*/  @!P5 FFMA R28, R12, R12, R28 ;  /* 0x0000000c0c1cd223 */ /* 0x000fe2000000001c */
[----:B------:R-:W-:Y:S02]  /*1010*/  @!P5 MOV R12, 0x0 ;  /* 0x00000000000cd802 */ /* 0x000fe40000000f00 */
[----:B------:R-:W-:Y:S01]  /*1020*/  @!P5 MOV R13, 0x14f00000 ;  /* 0x14f00000000dd802 */ /* 0x000fe20000000f00 */
[----:B------:R-:W3:Y:S01]  /*1030*/  @!P5 LDG.E.EL.128 R4, desc[UR6][R2.64+0x1c0] ;  /* 0x0001c0060204d981 */ /* 0x000ee2200c2e1d00 */
[----:B------:R0:W1:Y:S08]  /*1040*/  @!P5 R2UR UR6, R12 ;  /* 0x000000000c06d3c2 */ /* 0x00007000000e0000 */
[----:B------:R0:W1:Y:S01]  /*1050*/  @!P5 R2UR UR7, R13 ;  /* 0x000000000d07d3c2 */ /* 0x00006200000e0000 */
[----:B------:R-:W-:Y:S01]  /*1060*/  @!P5 FFMA R29, R14, R14, R29 ;  /* 0x0000000e0e1dd223 */ /* 0x000fe2000000001d */
[----:B------:R-:W-:-:S02]  /*1070*/  @!P5 FFMA R32, R15, R15, R32 ;  /* 0x0000000f0f20d223 */ /* 0x000fc40000000020 */
[----:B------:R-:W-:-:S04]  /*1080*/  CS2R R14, SRZ ;  /* 0x00000000000e7805 */ /* 0x000fc8000001ff00 */
[----:B------:R0:W4:Y:S08]  /*1090*/  @!P5 R2UR UR8, R12 ;  /* 0x000000000c08d3c2 */ /* 0x00013000000e0000 */
[----:B------:R0:W4:Y:S02]  /*10a0*/  @!P5 R2UR UR9, R13 ;  /* 0x000000000d09d3c2 */ /* 0x00012400000e0000 */
[----:B0-----:R-:W-:Y:S01]  /*10b0*/  CS2R R12, SRZ ;  /* 0x00000000000c7805 */ /* 0x001fe2000001ff00 */
[----:B------:R-:W-:Y:S01]  /*10c0*/  BAR.SYNC.DEFER_BLOCKING 0x0 ;  /* 0x0000000000007b1d */ /* 0x000fe20000010000 */
[----:B------:R-:W-:Y:S01]  /*10d0*/  @!P5 FFMA R28, R20, R20, R28 ;  /* 0x00000014141cd223 */ /* 0x000fe2000000001c */
[----:B------:R-:W-:Y:S01]  /*10e0*/  @!P5 FFMA R30, R21, R21, R30 ;  /* 0x00000015151ed223 */ /* 0x000fe2000000001e */
[----:B------:R-:W-:Y:S01]  /*10f0*/  @!P5 FFMA R29, R22, R22, R29 ;  /* 0x00000016161dd223 */ /* 0x000fe2000000001d */
[----:B------:R-:W-:-:S02]  /*1100*/  @!P5 FFMA R32, R23, R23, R32 ;  /* 0x000000171720d223 */ /* 0x000fc40000000020 */
[----:B------:R-:W-:Y:S01]  /*1110*/  MOV R33, R28 ;  /* 0x0000001c00217202 */ /* 0x000fe20000000f00 */
[----:B-1----:R-:W3:Y:S01]  /*1120*/  @!P5 LDG.E.EL.128 R12, desc[UR6][R2.64+0x1e0] ;  /* 0x0001e006020cd981 */ /* 0x002ee2200c2e1d00 */
[----:B------:R-:W-:Y:S01]  /*1130*/  CS2R R20, SRZ ;  /* 0x0000000000147805 */ /* 0x000fe2000001ff00 */
[----:B------:R-:W-:Y:S02]  /*1140*/  CS2R R22, SRZ ;  /* 0x0000000000167805 */ /* 0x000fe4000001ff00 */
[----:B------:R-:W-:Y:S01]  /*1150*/  BAR.SYNC.DEFER_BLOCKING 0x0 ;  /* 0x0000000000007b1d */ /* 0x000fe20000010000 */
[----:B-----5:R-:W-:Y:S01]  /*1160*/  @!P5 FFMA R30, R17, R17, R30 ;  /* 0x00000011111ed223 */ /* 0x020fe2000000001e */
[----:B------:R-:W-:Y:S01]  /*1170*/  @!P5 FFMA R33, R16, R16, R33 ;  /* 0x000000101021d223 */ /* 0x000fe20000000021 */
[----:B------:R-:W-:Y:S02]  /*1180*/  @!P5 MOV R16, 0x0 ;  /* 0x000000000010d802 */ /* 0x000fe40000000f00 */
[----:B------:R-:W-:-:S02]  /*1190*/  @!P5 MOV R17, 0x14f00000 ;  /* 0x14f000000011d802 */ /* 0x000fc40000000f00 */
[----:B------:R0:W1:Y:S08]  /*11a0*/  @!P5 R2UR UR6, R16 ;  /* 0x000000001006d3c2 */ /* 0x00007000000e0000 */
[----:B------:R0:W1:Y:S01]  /*11b0*/  @!P5 R2UR UR7, R17 ;  /* 0x000000001107d3c2 */ /* 0x00006200000e0000 */
[----:B----4-:R-:W4:Y:S01]  /*11c0*/  @!P5 LDG.E.EL.128 R20, desc[UR8][R2.64+0x200] ;  /* 0x000200080214d981 */ /* 0x010f22200c2e1d00 */
[----:B------:R-:W-:Y:S01]  /*11d0*/  MOV R28, R32 ;  /* 0x00000020001c7202 */ /* 0x000fe20000000f00 */
[----:B------:R-:W-:Y:S01]  /*11e0*/  @!P5 FFMA R29, R18, R18, R29 ;  /* 0x00000012121dd223 */ /* 0x000fe2000000001d */
[----:B0-----:R-:W-:-:S03]  /*11f0*/  CS2R R16, SRZ ;  /* 0x0000000000107805 */ /* 0x001fc6000001ff00 */
[----:B------:R-:W-:Y:S02]  /*1200*/  @!P5 FFMA R28, R19, R19, R28 ;  /* 0x00000013131cd223 */ /* 0x000fe4000000001c */
[----:B------:R-:W-:Y:S01]  /*1210*/  CS2R R18, SRZ ;  /* 0x0000000000127805 */ /* 0x000fe2000001ff00 */
[----:B------:R-:W-:Y:S01]  /*1220*/  BAR.SYNC.DEFER_BLOCKING 0x0 ;  /* 0x0000000000007b1d */ /* 0x000fe20000010000 */
[----:B------:R-:W-:Y:S01]  /*1230*/  @!P5 FFMA R30, R25, R25, R30 ;  /* 0x00000019191ed223 */ /* 0x000fe2000000001e */
[----:B------:R-:W-:Y:S01]  /*1240*/  @!P5 FFMA R33, R24, R24, R33 ;  /* 0x000000181821d223 */ /* 0x000fe20000000021 */
[----:B------:R-:W-:Y:S02]  /*1250*/  @!P5 MOV R24, 0x0 ;  /* 0x000000000018d802 */ /* 0x000fe40000000f00 */
[----:B------:R-:W-:Y:S01]  /*1260*/  @!P5 MOV R25, 0x14f00000 ;  /* 0x14f000000019d802 */ /* 0x000fe20000000f00 */
[----:B------:R-:W-:Y:S01]  /*1270*/  @!P5 FFMA R29, R26, R26, R29 ;  /* 0x0000001a1a1dd223 */ /* 0x000fe2000000001d */
[----:B-1----:R-:W5:Y:S01]  /*1280*/  @!P5 LDG.E.EL.128 R16, desc[UR6][R2.64+0x220] ;  /* 0x000220060210d981 */ /* 0x002f62200c2e1d00 */
[----:B------:R0:W1:Y:S08]  /*1290*/  @!P5 R2UR UR6, R24 ;  /* 0x000000001806d3c2 */ /* 0x00007000000e0000 */
[----:B------:R0:W1:Y:S01]  /*12a0*/  @!P5 R2UR UR7, R25 ;  /* 0x000000001907d3c2 */ /* 0x00006200000e0000 */
[----:B------:R-:W-:-:S02]  /*12b0*/  @!P5 FFMA R28, R27, R27, R28 ;  /* 0x0000001b1b1cd223 */ /* 0x000fc4000000001c */
[----:B------:R-:W-:-:S05]  /*12c0*/  CS2R R26, SRZ ;  /* 0x00000000001a7805 */ /* 0x000fca000001ff00 */
[----:B------:R0:W1:Y:S08]  /*12d0*/  @!P5 R2UR UR8, R24 ;  /* 0x000000001808d3c2 */ /* 0x00007000000e0000 */
[----:B------:R0:W1:Y:S02]  /*12e0*/  @!P5 R2UR UR9, R25 ;  /* 0x000000001909d3c2 */ /* 0x00006400000e0000 */
[----:B0-----:R-:W-:Y:S01]  /*12f0*/  CS2R R24, SRZ ;  /* 0x0000000000187805 */ /* 0x001fe2000001ff00 */
[----:B------:R-:W-:Y:S06]  /*1300*/  BAR.SYNC.DEFER_BLOCKING 0x0 ;  /* 0x0000000000007b1d */ /* 0x000fec0000010000 */
[----:B-1----:R-:W5:Y:S01]  /*1310*/  @!P5 LDG.E.EL.128 R24, desc[UR6][R2.64+0x240] ;  /* 0x000240060218d981 */ /* 0x002f62200c2e1d00 */
[----:B------:R-:W-:-:S02]  /*1320*/  MOV R31, R29 ;  /* 0x0000001d001f7202 */ /* 0x000fc40000000f00 */
[----:B------:R-:W-:Y:S01]  /*1330*/  MOV R29, R33 ;  /* 0x00000021001d7202 */ /* 0x000fe20000000f00 */
[----:B--2---:R-:W-:-:S04]  /*1340*/  @!P5 FFMA R30, R9, R9, R30 ;  /* 0x00000009091ed223 */ /* 0x004fc8000000001e */
[----:B------:R-:W-:Y:S01]  /*1350*/  @!P5 FFMA R29, R8, R8, R29 ;  /* 0x00000008081dd223 */ /* 0x000fe2000000001d */
[----:B------:R-:W-:Y:S01]  /*1360*/  @!P5 FFMA R31, R10, R10, R31 ;  /* 0x0000000a0a1fd223 */ /* 0x000fe2000000001f */
[----:B------:R-:W-:Y:S01]  /*1370*/  @!P5 FFMA R28, R11, R11, R28 ;  /* 0x0000000b0b1cd223 */ /* 0x000fe2000000001c */
[----:B------:R-:W-:Y:S01]  /*1380*/  CS2R R8, SRZ ;  /* 0x0000000000087805 */ /* 0x000fe2000001ff00 */
[----:B------:R-:W-:Y:S01]  /*1390*/  CS2R R10, SRZ ;  /* 0x00000000000a7805 */ /* 0x000fe2000001ff00 */
[----:B------:R-:W-:Y:S01]  /*13a0*/  BAR.SYNC.DEFER_BLOCKING 0x0 ;  /* 0x0000000000007b1d */ /* 0x000fe20000010000 */
[----:B---3--:R-:W-:Y:S01]  /*13b0*/  @!P5 FFMA R30, R5, R5, R30 ;  /* 0x00000005051ed223 */ /* 0x008fe2000000001e */
[----:B------:R-:W-:Y:S01]  /*13c0*/  @!P5 FFMA R29, R4, R4, R29 ;  /* 0x00000004041dd223 */ /* 0x000fe2000000001d */
[----:B------:R-:W-:-:S03]  /*13d0*/  @!P5 MOV R4, 0x0 ;  /* 0x000000000004d802 */ /* 0x000fc60000000f00 */
[----:B------:R-:W2:Y:S01]  /*13e0*/  @!P5 LDG.E.EL.128 R8, desc[UR8][R2.64+0x260] ;  /* 0x000260080208d981 */ /* 0x000ea2200c2e1d00 */
[----:B------:R-:W-:Y:S01]  /*13f0*/  @!P5 MOV R5, 0x14f00000 ;  /* 0x14f000000005d802 */ /* 0x000fe20000000f00 */
[----:B------:R0:W1:Y:S08]  /*1400*/  @!P5 R2UR UR6, R4 ;  /* 0x000000000406d3c2 */ /* 0x00007000000e0000 */
[----:B------:R0:W1:Y:S01]  /*1410*/  @!P5 R2UR UR7, R5 ;  /* 0x000000000507d3c2 */ /* 0x00006200000e0000 */
[----:B------:R-:W-:Y:S01]  /*1420*/  @!P5 FFMA R31, R6, R6, R31 ;  /* 0x00000006061fd223 */ /* 0x000fe2000000001f */
[----:B------:R-:W-:-:S02]  /*1430*/  @!P5 FFMA R28, R7, R7, R28 ;  /* 0x00000007071cd223 */ /* 0x000fc4000000001c */
[----:B------:R-:W-:-:S04]  /*1440*/  CS2R R6, SRZ ;  /* 0x0000000000067805 */ /* 0x000fc8000001ff00 */
[----:B------:R0:W3:Y:S08]  /*1450*/  @!P5 R2UR UR8, R4 ;  /* 0x000000000408d3c2 */ /* 0x0000f000000e0000 */
[----:B------:R0:W3:Y:S02]  /*1460*/  @!P5 R2UR UR9, R5 ;  /* 0x000000000509d3c2 */ /* 0x0000e400000e0000 */
[----:B0-----:R-:W-:Y:S01]  /*1470*/  CS2R R4, SRZ ;  /* 0x0000000000047805 */ /* 0x001fe2000001ff00 */
[----:B------:R-:W-:Y:S06]  /*1480*/  BAR.SYNC.DEFER_BLOCKING 0x0 ;  /* 0x0000000000007b1d */ /* 0x000fec0000010000 */
[----:B-1----:R-:W2:Y:S01]  /*1490*/  @!P5 LDG.E.EL.128 R4, desc[UR6][R2.64+0x280] ;  /* 0x000280060204d981 */ /* 0x002ea2200c2e1d00 */
[----:B------:R-:W-:Y:S01]  /*14a0*/  @!P5 FFMA R30, R13, R13, R30 ;  /* 0x0000000d0d1ed223 */ /* 0x000fe2000000001e */
[----:B------:R-:W-:Y:S01]  /*14b0*/  @!P5 FFMA R29, R12, R12, R29 ;  /* 0x0000000c0c1dd223 */ /* 0x000fe2000000001d */
[----:B------:R-:W-:Y:S01]  /*14c0*/  @!P5 FFMA R31, R14, R14, R31 ;  /* 0x0000000e0e1fd223 */ /* 0x000fe2000000001f */
[----:B------:R-:W-:Y:S01]  /*14d0*/  @!P5 FFMA R28, R15, R15, R28 ;  /* 0x0000000f0f1cd223 */ /* 0x000fe2000000001c */
[----:B------:R-:W-:Y:S01]  /*14e0*/  CS2R R12, SRZ ;  /* 0x00000000000c7805 */ /* 0x000fe2000001ff00 */
[----:B------:R-:W-:Y:S01]  /*14f0*/  CS2R R14, SRZ ;  /* 0x00000000000e7805 */ /* 0x000fe2000001ff00 */
[----:B------:R-:W-:Y:S01]  /*1500*/  BAR.SYNC.DEFER_BLOCKING 0x0 ;  /* 0x0000000000007b1d */ /* 0x000fe20000010000 */
[----:B----4-:R-:W-:Y:S01]  /*1510*/  @!P5 FFMA R30, R21, R21, R30 ;  /* 0x00000015151ed223 */ /* 0x010fe2000000001e */
[----:B------:R-:W-:Y:S01]  /*1520*/  @!P5 FFMA R29, R20, R20, R29 ;  /* 0x00000014141dd223 */ /* 0x000fe2000000001d */
[----:B------:R-:W-:-:S02]  /*1530*/  @!P5 MOV R20, 0x0 ;  /* 0x000000000014d802 */ /* 0x000fc40000000f00 */
[----:B------:R-:W-:Y:S02]  /*1540*/  @!P5 MOV R21, 0x14f00000 ;  /* 0x14f000000015d802 */ /* 0x000fe40000000f00 */
[----:B------:R0:W1:Y:S01]  /*1550*/  @!P5 R2UR UR6, R20 ;  /* 0x000000001406d3c2 */ /* 0x00006200000e0000 */
[----:B---3--:R-:W3:Y:S07]  /*1560*/  @!P5 LDG.E.EL.128 R12, desc[UR8][R2.64+0x2a0] ;  /* 0x0002a008020cd981 */ /* 0x008eee200c2e1d00 */
[----:B------:R0:W1:Y:S01]  /*1570*/  @!P5 R2UR UR7, R21 ;  /* 0x000000001507d3c2 */ /* 0x00006200000e0000 */
[----:B------:R-:W-:Y:S01]  /*1580*/  @!P5 FFMA R31, R22, R22, R31 ;  /* 0x00000016161fd223 */ /* 0x000fe2000000001f */
[----:B------:R-:W-:-:S02]  /*1590*/  @!P5 FFMA R28, R23, R23, R28 ;  /* 0x00000017171cd223 */ /* 0x000fc4000000001c */
[----:B------:R-:W-:Y:S01]  /*15a0*/  CS2R R22, SRZ ;  /* 0x0000000000167805 */ /* 0x000fe2000001ff00 */
[----:B0-----:R-:W-:Y:S01]  /*15b0*/  CS2R R20, SRZ ;  /* 0x0000000000147805 */ /* 0x001fe2000001ff00 */
[----:B------:R-:W-:Y:S01]  /*15c0*/  BAR.SYNC.DEFER_BLOCKING 0x0 ;  /* 0x0000000000007b1d */ /* 0x000fe20000010000 */
[----:B-----5:R-:W-:Y:S01]  /*15d0*/  @!P5 FFMA R30, R17, R17, R30 ;  /* 0x00000011111ed223 */ /* 0x020fe2000000001e */
[----:B------:R-:W-:Y:S01]  /*15e0*/  @!P5 FFMA R29, R16, R16, R29 ;  /* 0x00000010101dd223 */ /* 0x000fe2000000001d */
[----:B------:R-:W-:Y:S02]  /*15f0*/  @!P5 MOV R16, 0x0 ;  /* 0x000000000010d802 */ /* 0x000fe40000000f00 */
[----:B------:R-:W-:Y:S01]  /*1600*/  @!P5 MOV R17, 0x14f00000 ;  /* 0x14f000000011d802 */ /* 0x000fe20000000f00 */
[----:B-1----:R-:W4:Y:S01]  /*1610*/  @!P5 LDG.E.EL.128 R20, desc[UR6][R2.64+0x2c0] ;  /* 0x0002c0060214d981 */ /* 0x002f22200c2e1d00 */
[----:B------:R-:W0:Y:S08]  /*1620*/  @!P5 R2UR UR6, R16 ;  /* 0x000000001006d3c2 */ /* 0x000e3000000e0000 */
[----:B------:R-:W0:Y:S01]  /*1630*/  @!P5 R2UR UR7, R17 ;  /* 0x000000001107d3c2 */ /* 0x000e2200000e0000 */
[----:B------:R-:W-:Y:S01]  /*1640*/  @!P5 FFMA R31, R18, R18, R31 ;  /* 0x00000012121fd223 */ /* 0x000fe2000000001f */
[----:B------:R-:W-:-:S03]  /*1650*/  @!P5 FFMA R28, R19, R19, R28 ;  /* 0x00000013131cd223 */ /* 0x000fc6000000001c */
[----:B------:R-:W-:Y:S01]  /*1660*/  @!P5 FFMA R31, R26, R26, R31 ;  /* 0x0000001a1a1fd223 */ /* 0x000fe2000000001f */
[----:B------:R-:W-:Y:S01]  /*1670*/  @!P5 FFMA R30, R25, R25, R30 ;  /* 0x00000019191ed223 */ /* 0x000fe2000000001e */
[----:B------:R-:W-:Y:S01]  /*1680*/  @!P5 FFMA R29, R24, R24, R29 ;  /* 0x00000018181dd223 */ /* 0x000fe2000000001d */
[----:B------:R-:W-:Y:S01]  /*1690*/  @!P5 FFMA R28, R27, R27, R28 ;  /* 0x0000001b1b1cd223 */ /* 0x000fe2000000001c */
[----:B------:R-:W-:Y:S01]  /*16a0*/  CS2R R24, SRZ ;  /* 0x0000000000187805 */ /* 0x000fe2000001ff00 */
[----:B------:R-:W-:Y:S01]  /*16b0*/  CS2R R26, SRZ ;  /* 0x00000000001a7805 */ /* 0x000fe2000001ff00 */
[----:B------:R-:W-:Y:S06]  /*16c0*/  BAR.SYNC.DEFER_BLOCKING 0x0 ;  /* 0x0000000000007b1d */ /* 0x000fec0000010000 */
[----:B0-----:R-:W4:Y:S01]  /*16d0*/  @!P5 LDG.E.EL.128 R24, desc[UR6][R2.64+0x2e0] ;  /* 0x0002e0060218d981 */ /* 0x001f22200c2e1d00 */
[----:B------:R0:W1:Y:S08]  /*16e0*/  @!P5 R2UR UR8, R16 ;  /* 0x000000001008d3c2 */ /* 0x00007000000e0000 */
[----:B------:R0:W1:Y:S01]  /*16f0*/  @!P5 R2UR UR9, R17 ;  /* 0x000000001109d3c2 */ /* 0x00006200000e0000 */
[----:B------:R-:W-:-:S02]  /*1700*/  MOV R32, R31 ;  /* 0x0000001f00207202 */ /* 0x000fc40000000f00 */
[----:B------:R-:W-:Y:S01]  /*1710*/  MOV R31, R30 ;  /* 0x0000001e001f7202 */ /* 0x000fe20000000f00 */
[----:B------:R-:W-:Y:S01]  /*1720*/  CS2R R18, SRZ ;  /* 0x0000000000127805 */ /* 0x000fe2000001ff00 */
[----:B0-----:R-:W-:Y:S01]  /*1730*/  CS2R R16, SRZ ;  /* 0x0000000000107805 */ /* 0x001fe2000001ff00 */
[----:B------:R-:W-:Y:S01]  /*1740*/  BAR.SYNC.DEFER_BLOCKING 0x0 ;  /* 0x0000000000007b1d */ /* 0x000fe20000010000 */
[----:B------:R-:W-:-:S05]  /*1750*/  MOV R30, R28 ;  /* 0x0000001c001e7202 */ /* 0x000fca0000000f00 */
[----:B-1----:R-:W4:Y:S01]  /*1760*/  @!P5 LDG.E.EL.128 R16, desc[UR8][R2.64+0x300] ;  /* 0x000300080210d981 */ /* 0x002f22200c2e1d00 */
[----:B--2---:R-:W-:Y:S01]  /*1770*/  @!P5 FFMA R31, R9, R9, R31 ;  /* 0x00000009091fd223 */ /* 0x004fe2000000001f */
[----:B------:R-:W-:Y:S01]  /*1780*/  @!P5 FFMA R29, R8, R8, R29 ;  /* 0x00000008081dd223 */ /* 0x000fe2000000001d */
[----:B------:R-:W-:Y:S02]  /*1790*/  @!P5 MOV R8, 0x0 ;  /* 0x000000000008d802 */ /* 0x000fe40000000f00 */
[----:B------:R-:W-:Y:S02]  /*17a0*/  @!P5 MOV R9, 0x14f00000 ;  /* 0x14f000000009d802 */ /* 0x000fe40000000f00 */
[----:B------:R0:W1:Y:S08]  /*17b0*/  @!P5 R2UR UR6, R8 ;  /* 0x000000000806d3c2 */ /* 0x00007000000e0000 */
[----:B------:R0:W1:Y:S01]  /*17c0*/  @!P5 R2UR UR7, R9 ;  /* 0x000000000907d3c2 */ /* 0x00006200000e0000 */
[----:B------:R-:W-:Y:S01]  /*17d0*/  @!P5 FFMA R32, R10, R10, R32 ;  /* 0x0000000a0a20d223 */ /* 0x000fe20000000020 */
[----:B------:R-:W-:-:S06]  /*17e0*/  @!P5 FFMA R30, R11, R11, R30 ;  /* 0x0000000b0b1ed223 */ /* 0x000fcc000000001e */
[----:B------:R0:W2:Y:S08]  /*17f0*/  @!P5 R2UR UR8, R8 ;  /* 0x000000000808d3c2 */ /* 0x0000b000000e0000 */
[----:B------:R0:W2:Y:S01]  /*1800*/  @!P5 R2UR UR9, R9 ;  /* 0x000000000909d3c2 */ /* 0x0000a200000e0000 */
[----:B------:R-:W-:Y:S01]  /*1810*/  CS2R R10, SRZ ;  /* 0x00000000000a7805 */ /* 0x000fe2000001ff00 */
[----:B------:R-:W-:Y:S01]  /*1820*/  @!P5 FFMA R32, R6, R6, R32 ;  /* 0x000000060620d223 */ /* 0x000fe20000000020 */
[----:B------:R-:W-:Y:S01]  /*1830*/  @!P5 FFMA R31, R5, R5, R31 ;  /* 0x00000005051fd223 */ /* 0x000fe2000000001f */
[----:B------:R-:W-:Y:S01]  /*1840*/  @!P5 FFMA R29, R4, R4, R29 ;  /* 0x00000004041dd223 */ /* 0x000fe2000000001d */
[----:B------:R-:W-:Y:S01]  /*1850*/  @!P5 FFMA R30, R7, R7, R30 ;  /* 0x00000007071ed223 */ /* 0x000fe2000000001e */
[----:B------:R-:W-:Y:S01]  /*1860*/  CS2R R4, SRZ ;  /* 0x0000000000047805 */ /* 0x000fe2000001ff00 */
[----:B------:R-:W-:Y:S01]  /*1870*/  CS2R R6, SRZ ;  /* 0x0000000000067805 */ /* 0x000fe2000001ff00 */
[----:B------:R-:W-:Y:S01]  /*1880*/  BAR.SYNC.DEFER_BLOCKING 0x0 ;  /* 0x0000000000007b1d */ /* 0x000fe20000010000 */
[----:B0-----:R-:W-:-:S05]  /*1890*/  CS2R R8, SRZ ;  /* 0x0000000000087805 */ /* 0x001fca000001ff00 */
[----:B-1----:R-:W5:Y:S04]  /*18a0*/  @!P5 LDG.E.EL.128 R4, desc[UR6][R2.64+0x320] ;  /* 0x000320060204d981 */ /* 0x002f68200c2e1d00 */
[----:B------:R-:W-:Y:S01]  /*18b0*/  BAR.SYNC.DEFER_BLOCKING 0x0 ;  /* 0x0000000000007b1d */ /* 0x000fe20000010000 */
[----:B---3--:R-:W-:Y:S01]  /*18c0*/  @!P5 FFMA R31, R13, R13, R31 ;  /* 0x0000000d0d1fd223 */ /* 0x008fe2000000001f */
[----:B------:R-:W-:Y:S01]  /*18d0*/  @!P5 FFMA R29, R12, R12, R29 ;  /* 0x0000000c0c1dd223 */ /* 0x000fe2000000001d */
[----:B------:R-:W-:Y:S02]  /*18e0*/  @!P5 MOV R12, 0x0 ;  /* 0x00000000000cd802 */ /* 0x000fe40000000f00 */
[----:B------:R-:W-:Y:S02]  /*18f0*/  @!P5 MOV R13, 0x14f00000 ;  /* 0x14f00000000dd802 */ /* 0x000fe40000000f00 */
[----:B------:R0:W1:Y:S08]  /*1900*/  @!P5 R2UR UR6, R12 ;  /* 0x000000000c06d3c2 */ /* 0x00007000000e0000 */
[----:B------:R0:W1:Y:S01]  /*1910*/  @!P5 R2UR UR7, R13 ;  /* 0x000000000d07d3c2 */ /* 0x00006200000e0000 */
[----:B--2---:R-:W2:Y:S01]  /*1920*/  @!P5 LDG.E.EL.128 R8, desc[UR8][R2.64+0x340] ;  /* 0x000340080208d981 */ /* 0x004ea2200c2e1d00 */
[----:B------:R-:W-:-:S02]  /*1930*/  MOV R28, R32 ;  /* 0x00000020001c7202 */ /* 0x000fc40000000f00 */
[----:B------:R-:W-:Y:S01]  /*1940*/  MOV R32, R30 ;  /* 0x0000001e00207202 */ /* 0x000fe20000000f00 */
[----:B0-----:R-:W-:Y:S02]  /*1950*/  CS2R R12, SRZ ;  /* 0x00000000000c7805 */ /* 0x001fe4000001ff00 */
[----:B------:R-:W-:Y:S02]  /*1960*/  @!P5 FFMA R28, R14, R14, R28 ;  /* 0x0000000e0e1cd223 */ /* 0x000fe4000000001c */
[----:B------:R-:W-:Y:S02]  /*1970*/  @!P5 FFMA R32, R15, R15, R32 ;  /* 0x0000000f0f20d223 */ /* 0x000fe40000000020 */
[----:B------:R-:W-:Y:S01]  /*1980*/  CS2R R14, SRZ ;  /* 0x00000000000e7805 */ /* 0x000fe2000001ff00 */
[----:B------:R-:W-:Y:S01]  /*1990*/  BAR.SYNC.DEFER_BLOCKING 0x0 ;  /* 0x0000000000007b1d */ /* 0x000fe20000010000 */
[----:B----4-:R-:W-:Y:S01]  /*19a0*/  @!P5 FFMA R31, R21, R21, R31 ;  /* 0x00000015151fd223 */ /* 0x010fe2000000001f */
[----:B------:R-:W-:Y:S01]  /*19b0*/  @!P5 FFMA R29, R20, R20, R29 ;  /* 0x00000014141dd223 */ /* 0x000fe2000000001d */
[----:B------:R-:W-:-:S02]  /*19c0*/  @!P5 MOV R20, 0x0 ;  /* 0x000000000014d802 */ /* 0x000fc40000000f00 */
[----:B------:R-:W-:Y:S01]  /*19d0*/  @!P5 MOV R21, 0x14f00000 ;  /* 0x14f000000015d802 */ /* 0x000fe20000000f00 */
[----:B------:R-:W-:Y:S01]  /*19e0*/  @!P5 FFMA R28, R22, R22, R28 ;  /* 0x00000016161cd223 */ /* 0x000fe2000000001c */
[----:B------:R-:W-:-:S04]  /*19f0*/  @!P5 FFMA R32, R23, R23, R32 ;  /* 0x000000171720d223 */ /* 0x000fc80000000020 */
[----:B------:R-:W-:Y:S01]  /*1a00*/  MOV R30, R28 ;  /* 0x0000001c001e7202 */ /* 0x000fe20000000f00 */
[----:B-1----:R-:W3:Y:S01]  /*1a10*/  @!P5 LDG.E.EL.128 R12, desc[UR6][R2.64+0x360] ;  /* 0x00036006020cd981 */ /* 0x002ee2200c2e1d00 */
[----:B------:R-:W0:Y:S08]  /*1a20*/  @!P5 R2UR UR6, R20 ;  /* 0x000000001406d3c2 */ /* 0x000e3000000e0000 */
[----:B------:R-:W0:Y:S01]  /*1a30*/  @!P5 R2UR UR7, R21 ;  /* 0x000000001507d3c2 */ /* 0x000e2200000e0000 */
[----:B------:R-:W-:Y:S01]  /*1a40*/  MOV R28, R32 ;  /* 0x00000020001c7202 */ /* 0x000fe20000000f00 */
[----:B------:R-:W-:Y:S01]  /*1a50*/  @!P5 FFMA R30, R26, R26, R30 ;  /* 0x0000001a1a1ed223 */ /* 0x000fe2000000001e */
[----:B------:R-:W-:Y:S01]  /*1a60*/  @!P5 FFMA R31, R25, R25, R31 ;  /* 0x00000019191fd223 */ /* 0x000fe2000000001f */
[----:B------:R-:W-:-:S02]  /*1a70*/  @!P5 FFMA R29, R24, R24, R29 ;  /* 0x00000018181dd223 */ /* 0x000fc4000000001d */
[----:B------:R-:W-:Y:S01]  /*1a80*/  @!P5 FFMA R28, R27, R27, R28 ;  /* 0x0000001b1b1cd223 */ /* 0x000fe2000000001c */
[----:B------:R-:W-:Y:S01]  /*1a90*/  CS2R R24, SRZ ;  /* 0x0000000000187805 */ /* 0x000fe2000001ff00 */
[----:B------:R-:W-:Y:S01]  /*1aa0*/  CS2R R26, SRZ ;  /* 0x00000000001a7805 */ /* 0x000fe2000001ff00 */
[----:B------:R-:W-:Y:S06]  /*1ab0*/  BAR.SYNC.DEFER_BLOCKING 0x0 ;  /* 0x0000000000007b1d */ /* 0x000fec0000010000 */
[----:B0-----:R-:W4:Y:S01]  /*1ac0*/  @!P5 LDG.E.EL.128 R24, desc[UR6][R2.64+0x380] ;  /* 0x000380060218d981 */ /* 0x001f22200c2e1d00 */
[----:B------:R0:W1:Y:S08]  /*1ad0*/  @!P5 R2UR UR8, R20 ;  /* 0x000000001408d3c2 */ /* 0x00007000000e0000 */
[----:B------:R0:W1:Y:S01]  /*1ae0*/  @!P5 R2UR UR9, R21 ;  /* 0x000000001509d3c2 */ /* 0x00006200000e0000 */
[----:B------:R-:W-:Y:S01]  /*1af0*/  CS2R R22, SRZ ;  /* 0x0000000000167805 */ /* 0x000fe2000001ff00 */
[----:B------:R-:W-:Y:S01]  /*1b00*/  @!P5 FFMA R31, R17, R17, R31 ;  /* 0x00000011111fd223 */ /* 0x000fe2000000001f */
[----:B------:R-:W-:Y:S01]  /*1b10*/  @!P5 FFMA R29, R16, R16, R29 ;  /* 0x00000010101dd223 */ /* 0x000fe2000000001d */
[----:B------:R-:W-:Y:S01]  /*1b20*/  @!P5 MOV R16, 0x0 ;  /* 0x000000000010d802 */ /* 0x000fe20000000f00 */
[----:B0-----:R-:W-:Y:S01]  /*1b30*/  CS2R R20, SRZ ;  /* 0x0000000000147805 */ /* 0x001fe2000001ff00 */
[----:B------:R-:W-:Y:S01]  /*1b40*/  BAR.SYNC.DEFER_BLOCKING 0x0 ;  /* 0x0000000000007b1d */ /* 0x000fe20000010000 */
[----:B------:R-:W-:-:S05]  /*1b50*/  @!P5 MOV R17, 0x14f00000 ;  /* 0x14f000000011d802 */ /* 0x000fca0000000f00 */
[----:B------:R0:W0:Y:S08]  /*1b60*/  @!P5 R2UR UR6, R16 ;  /* 0x000000001006d3c2 */ /* 0x00003000000e0000 */
[----:B------:R0:W0:Y:S01]  /*1b70*/  @!P5 R2UR UR7, R17 ;  /* 0x000000001107d3c2 */ /* 0x00002200000e0000 */
[----:B-1----:R-:W4:Y:S01]  /*1b80*/  @!P5 LDG.E.EL.128 R20, desc[UR8][R2.64+0x3a0] ;  /* 0x0003a0080214d981 */ /* 0x002f22200c2e1d00 */
[----:B------:R-:W-:Y:S01]  /*1b90*/  @!P5 FFMA R30, R18, R18, R30 ;  /* 0x00000012121ed223 */ /* 0x000fe2000000001e */
[----:B------:R-:W-:-:S05]  /*1ba0*/  @!P5 FFMA R28, R19, R19, R28 ;  /* 0x00000013131cd223 */ /* 0x000fca000000001c */
[----:B------:R0:W1:Y:S08]  /*1bb0*/  @!P5 R2UR UR8, R16 ;  /* 0x000000001008d3c2 */ /* 0x00007000000e0000 */
[----:B------:R0:W1:Y:S01]  /*1bc0*/  @!P5 R2UR UR9, R17 ;  /* 0x000000001109d3c2 */ /* 0x00006200000e0000 */
[----:B------:R-:W-:Y:S01]  /*1bd0*/  CS2R R18, SRZ ;  /* 0x0000000000127805 */ /* 0x000fe2000001ff00 */
[----:B0-----:R-:W-:Y:S01]  /*1be0*/  CS2R R16, SRZ ;  /* 0x0000000000107805 */ /* 0x001fe2000001ff00 */
[----:B------:R-:W-:Y:S01]  /*1bf0*/  BAR.SYNC.DEFER_BLOCKING 0x0 ;  /* 0x0000000000007b1d */ /* 0x000fe20000010000 */
[----:B-----5:R-:W-:Y:S01]  /*1c00*/  @!P5 FFMA R30, R6, R6, R30 ;  /* 0x00000006061ed223 */ /* 0x020fe2000000001e */
[----:B------:R-:W-:Y:S01]  /*1c10*/  @!P5 FFMA R31, R5, R5, R31 ;  /* 0x00000005051fd223 */ /* 0x000fe2000000001f */
[----:B------:R-:W-:Y:S01]  /*1c20*/  @!P5 FFMA R29, R4, R4, R29 ;  /* 0x00000004041dd223 */ /* 0x000fe2000000001d */
[----:B------:R-:W-:Y:S01]  /*1c30*/  @!P5 FFMA R28, R7, R7, R28 ;  /* 0x00000007071cd223 */ /* 0x000fe2000000001c */
[----:B------:R-:W-:Y:S01]  /*1c40*/  CS2R R4, SRZ ;  /* 0x0000000000047805 */ /* 0x000fe2000001ff00 */
[----:B------:R-:W-:-:S06]  /*1c50*/  CS2R R6, SRZ ;  /* 0x0000000000067805 */ /* 0x000fcc000001ff00 */
[----:B------:R-:W5:Y:S04]  /*1c60*/  @!P5 LDG.E.EL.128 R4, desc[UR6][R2.64+0x3c0] ;  /* 0x0003c0060204d981 */ /* 0x000f68200c2e1d00 */
[----:B------:R-:W-:Y:S01]  /*1c70*/  BAR.SYNC.DEFER_BLOCKING 0x0 ;  /* 0x0000000000007b1d */ /* 0x000fe20000010000 */
[----:B--2---:R-:W-:Y:S01]  /*1c80*/  @!P5 FFMA R31, R9, R9, R31 ;  /* 0x00000009091fd223 */ /* 0x004fe2000000001f */
[----:B------:R-:W-:Y:S01]  /*1c90*/  @!P5 FFMA R29, R8, R8, R29 ;  /* 0x00000008081dd223 */ /* 0x000fe2000000001d */
[----:B------:R-:W-:Y:S02]  /*1ca0*/  @!P5 MOV R8, 0x0 ;  /* 0x000000000008d802 */ /* 0x000fe40000000f00 */
[----:B------:R-:W-:Y:S02]  /*1cb0*/  @!P5 MOV R9, 0x14f00000 ;  /* 0x14f000000009d802 */ /* 0x000fe40000000f00 */
[----:B------:R0:W2:Y:S01]  /*1cc0*/  @!P5 R2UR UR6, R8 ;  /* 0x000000000806d3c2 */ /* 0x0000a200000e0000 */
[----:B-1----:R-:W5:Y:S07]  /*1cd0*/  @!P5 LDG.E.EL.128 R16, desc[UR8][R2.64+0x3e0] ;  /* 0x0003e0080210d981 */ /* 0x002f6e200c2e1d00 */
[----:B------:R0:W2:Y:S01]  /*1ce0*/  @!P5 R2UR UR7, R9 ;  /* 0x000000000907d3c2 */ /* 0x0000a200000e0000 */
[----:B------:R-:W-:Y:S01]  /*1cf0*/  @!P5 FFMA R30, R10, R10, R30 ;  /* 0x0000000a0a1ed223 */ /* 0x000fe2000000001e */
[----:B------:R-:W-:-:S02]  /*1d00*/  @!P5 FFMA R28, R11, R11, R28 ;  /* 0x0000000b0b1cd223 */ /* 0x000fc4000000001c */
[----:B------:R-:W-:Y:S01]  /*1d10*/  CS2R R10, SRZ ;  /* 0x00000000000a7805 */ /* 0x000fe2000001ff00 */
[----:B0-----:R-:W-:Y:S01]  /*1d20*/  CS2R R8, SRZ ;  /* 0x0000000000087805 */ /* 0x001fe2000001ff00 */
[----:B------:R-:W-:Y:S01]  /*1d30*/  BAR.SYNC.DEFER_BLOCKING 0x0 ;  /* 0x0000000000007b1d */ /* 0x000fe20000010000 */
[----:B---3--:R-:W-:Y:S01]  /*1d40*/  @!P5 FFMA R31, R13, R13, R31 ;  /* 0x0000000d0d1fd223 */ /* 0x008fe2000000001f */
[----:B------:R-:W-:Y:S01]  /*1d50*/  @!P5 FFMA R29, R12, R12, R29 ;  /* 0x0000000c0c1dd223 */ /* 0x000fe2000000001d */
[----:B------:R-:W-:Y:S02]  /*1d60*/  @!P5 MOV R12, 0x0 ;  /* 0x00000000000cd802 */ /* 0x000fe40000000f00 */
[----:B------:R-:W-:Y:S01]  /*1d70*/  @!P5 MOV R13, 0x14f00000 ;  /* 0x14f00000000dd802 */ /* 0x000fe20000000f00 */
[----:B--2---:R-:W2:Y:S01]  /*1d80*/  @!P5 LDG.E.EL.128 R8, desc[UR6][R2.64+0x400] ;  /* 0x000400060208d981 */ /* 0x004ea2200c2e1d00 */
[----:B------:R-:W0:Y:S08]  /*1d90*/  @!P5 R2UR UR6, R12 ;  /* 0x000000000c06d3c2 */ /* 0x000e3000000e0000 */
[----:B------:R-:W0:Y:S01]  /*1da0*/  @!P5 R2UR UR7, R13 ;  /* 0x000000000d07d3c2 */ /* 0x000e2200000e0000 */
[----:B------:R-:W-:Y:S01]  /*1db0*/  @!P5 FFMA R30, R14, R14, R30 ;  /* 0x0000000e0e1ed223 */ /* 0x000fe2000000001e */
[----:B------:R-:W-:-:S03]  /*1dc0*/  @!P5 FFMA R28, R15, R15, R28 ;  /* 0x0000000f0f1cd223 */ /* 0x000fc6000000001c */
[----:B----4-:R-:W-:Y:S01]  /*1dd0*/  @!P5 FFMA R30, R26, R26, R30 ;  /* 0x0000001a1a1ed223 */ /* 0x010fe2000000001e */
[----:B------:R-:W-:Y:S01]  /*1de0*/  @!P5 FFMA R31, R25, R25, R31 ;  /* 0x00000019191fd223 */ /* 0x000fe2000000001f */
[----:B------:R-:W-:Y:S01]  /*1df0*/  @!P5 FFMA R29, R24, R24, R29 ;  /* 0x00000018181dd223 */ /* 0x000fe2000000001d */
[----:B------:R-:W-:Y:S01]  /*1e00*/  @!P5 FFMA R28, R27, R27, R28 ;  /* 0x0000001b1b1cd223 */ /* 0x000fe2000000001c */
[----:B------:R-:W-:Y:S01]  /*1e10*/  CS2R R24, SRZ ;  /* 0x0000000000187805 */ /* 0x000fe2000001ff00 */
[----:B------:R-:W-:Y:S01]  /*1e20*/  CS2R R26, SRZ ;  /* 0x00000000001a7805 */ /* 0x000fe2000001ff00 */
[----:B------:R-:W-:Y:S06]  /*1e30*/  BAR.SYNC.DEFER_BLOCKING 0x0 ;  /* 0x0000000000007b1d */ /* 0x000fec0000010000 */
[----:B0-----:R-:W3:Y:S01]  /*1e40*/  @!P5 LDG.E.EL.128 R24, desc[UR6][R2.64+0x420] ;  /* 0x000420060218d981 */ /* 0x001ee2200c2e1d00 */
[----:B------:R0:W1:Y:S08]  /*1e50*/  @!P5 R2UR UR8, R12 ;  /* 0x000000000c08d3c2 */ /* 0x00007000000e0000 */
[----:B------:R0:W1:Y:S01]  /*1e60*/  @!P5 R2UR UR9, R13 ;  /* 0x000000000d09d3c2 */ /* 0x00006200000e0000 */
[----:B------:R-:W-:Y:S01]  /*1e70*/  CS2R R14, SRZ ;  /* 0x00000000000e7805 */ /* 0x000fe2000001ff00 */
[----:B0-----:R-:W-:Y:S01]  /*1e80*/  CS2R R12, SRZ ;  /* 0x00000000000c7805 */ /* 0x001fe2000001ff00 */
[----:B------:R-:W-:Y:S06]  /*1e90*/  BAR.SYNC.DEFER_BLOCKING 0x0 ;  /* 0x0000000000007b1d */ /* 0x000fec0000010000 */
[----:B-1----:R-:W4:Y:S01]  /*1ea0*/  @!P5 LDG.E.EL.128 R12, desc[UR8][R2.64+0x440] ;  /* 0x00044008020cd981 */ /* 0x002f22200c2e1d00 */
[----:B------:R-:W-:-:S02]  /*1eb0*/  MOV R32, R30 ;  /* 0x0000001e00207202 */ /* 0x000fc40000000f00 */
[----:B------:R-:W-:Y:S01]  /*1ec0*/  MOV R30, R31 ;  /* 0x0000001f001e7202 */ /* 0x000fe20000000f00 */
[----:B------:R-:W-:Y:S01]  /*1ed0*/  @!P5 FFMA R29, R20, R20, R29 ;  /* 0x00000014141dd223 */ /* 0x000fe2000000001d */
[----:B------:R-:W-:-:S03]  /*1ee0*/  @!P5 MOV R20, 0x0 ;  /* 0x000000000014d802 */ /* 0x000fc60000000f00 */
[----:B------:R-:W-:Y:S01]  /*1ef0*/  @!P5 FFMA R30, R21, R21, R30 ;  /* 0x00000015151ed223 */ /* 0x000fe2000000001e */
[----:B------:R-:W-:Y:S01]  /*1f00*/  @!P5 MOV R21, 0x14f00000 ;  /* 0x14f000000015d802 */ /* 0x000fe20000000f00 */
[----:B------:R0:W1:Y:S08]  /*1f10*/  @!P5 R2UR UR6, R20 ;  /* 0x000000001406d3c2 */ /* 0x00007000000e0000 */
[----:B------:R0:W1:Y:S01]  /*1f20*/  @!P5 R2UR UR7, R21 ;  /* 0x000000001507d3c2 */ /* 0x00006200000e0000 */
[----:B------:R-:W-:Y:S01]  /*1f30*/  @!P5 FFMA R32, R22, R22, R32 ;  /* 0x000000161620d223 */ /* 0x000fe20000000020 */
[----:B------:R-:W-:-:S02]  /*1f40*/  @!P5 FFMA R28, R23, R23, R28 ;  /* 0x00000017171cd223 */ /* 0x000fc4000000001c */
[----:B------:R-:W-:-:S04]  /*1f50*/  CS2R R22, SRZ ;  /* 0x0000000000167805 */ /* 0x000fc8000001ff00 */
[----:B------:R0:W1:Y:S08]  /*1f60*/  @!P5 R2UR UR8, R20 ;  /* 0x000000001408d3c2 */ /* 0x00007000000e0000 */
[----:B------:R0:W1:Y:S02]  /*1f70*/  @!P5 R2UR UR9, R21 ;  /* 0x000000001509d3c2 */ /* 0x00006400000e0000 */
[----:B0-----:R-:W-:Y:S01]  /*1f80*/  CS2R R20, SRZ ;  /* 0x0000000000147805 */ /* 0x001fe2000001ff00 */
[----:B------:R-:W-:Y:S06]  /*1f90*/  BAR.SYNC.DEFER_BLOCKING 0x0 ;  /* 0x0000000000007b1d */ /* 0x000fec0000010000 */
[----:B-1----:R-:W4:Y:S01]  /*1fa0*/  @!P5 LDG.E.EL.128 R20, desc[UR6][R2.64+0x460] ;  /* 0x000460060214d981 */ /* 0x002f22200c2e1d00 */
[----:B-----5:R-:W-:Y:S01]  /*1fb0*/  @!P5 FFMA R32, R6, R6, R32 ;  /* 0x000000060620d223 */ /* 0x020fe20000000020 */
[----:B------:R-:W-:Y:S01]  /*1fc0*/  @!P5 FFMA R30, R5, R5, R30 ;  /* 0x00000005051ed223 */ /* 0x000fe2000000001e */
[----:B------:R-:W-:Y:S01]  /*1fd0*/  @!P5 FFMA R29, R4, R4, R29 ;  /* 0x00000004041dd223 */ /* 0x000fe2000000001d */
[----:B------:R-:W-:-:S02]  /*1fe0*/  @!P5 FFMA R28, R7, R7, R28 ;  /* 0x00000007071cd223 */ /* 0x000fc4000000001c */
[----:B------:R-:W-:Y:S02]  /*1ff0*/  MOV R31, R32 ;  /* 0x00000020001f7202 */ /* 0x000fe40000000f00 */
[----:B------:R-:W-:Y:S02]  /*2000*/  @!P5 MOV R4, 0x0 ;  /* 0x000000000004d802 */ /* 0x000fe40000000f00 */
[----:B------:R-:W-:Y:S02]  /*2010*/  @!P5 MOV R5, 0x14f00000 ;  /* 0x14f000000005d802 */ /* 0x000fe40000000f00 */
[----:B------:R0:W1:Y:S08]  /*2020*/  @!P5 R2UR UR10, R4 ;  /* 0x00000000040ad3c2 */ /* 0x00007000000e0000 */
[----:B------:R0:W1:Y:S01]  /*2030*/  @!P5 R2UR UR11, R5 ;  /* 0x00000000050bd3c2 */ /* 0x00006200000e0000 */
[----:B------:R-:W-:Y:S01]  /*2040*/  @!P5 FFMA R31, R18, R18, R31 ;  /* 0x00000012121fd223 */ /* 0x000fe2000000001f */
        /* <DEDUP_REMOVED lines=8> */
[----:B------:R-:W5:Y:S04]  /*20d0*/  @!P5 LDG.E.EL.128 R16, desc[UR8][R2.64+0x480] ;  /* 0x000480080210d981 */ /* 0x000f68200c2e1d00 */
[----:B------:R-:W-:Y:S01]  /*20e0*/  BAR.SYNC.DEFER_BLOCKING 0x0 ;  /* 0x0000000000007b1d */ /* 0x000fe20000010000 */
[----:B--2---:R-:W-:Y:S01]  /*20f0*/  @!P5 FFMA R30, R9, R9, R30 ;  /* 0x00000009091ed223 */ /* 0x004fe2000000001e */
[----:B------:R-:W-:Y:S01]  /*2100*/  @!P5 FFMA R29, R8, R8, R29 ;  /* 0x00000008081dd223 */ /* 0x000fe2000000001d */
[----:B------:R-:W-:Y:S02]  /*2110*/  @!P5 MOV R8, 0x0 ;  /* 0x000000000008d802 */ /* 0x000fe40000000f00 */
[----:B------:R-:W-:Y:S02]  /*2120*/  @!P5 MOV R9, 0x14f00000 ;  /* 0x14f000000009d802 */ /* 0x000fe40000000f00 */
[----:B------:R-:W0:Y:S08]  /*2130*/  @!P5 R2UR UR6, R8 ;  /* 0x000000000806d3c2 */ /* 0x000e3000000e0000 */
[----:B------:R-:W0:Y:S01]  /*2140*/  @!P5 R2UR UR7, R9 ;  /* 0x000000000907d3c2 */ /* 0x000e2200000e0000 */
[----:B-1----:R-:W2:Y:S01]  /*2150*/  @!P5 LDG.E.EL.128 R4, desc[UR10][R2.64+0x4a0] ;  /* 0x0004a00a0204d981 */ /* 0x002ea2200c2e1d00 */
        /* <DEDUP_REMOVED lines=13> */
[----:B----4-:R-:W-:Y:S01]  /*2230*/  @!P5 FFMA R30, R13, R13, R30 ;  /* 0x0000000d0d1ed223 */ /* 0x010fe2000000001e */
[----:B------:R-:W-:Y:S01]  /*2240*/  @!P5 FFMA R29, R12, R12, R29 ;  /* 0x0000000c0c1dd223 */ /* 0x000fe2000000001d */
[----:B------:R-:W-:Y:S01]  /*2250*/  @!P5 MOV R12, 0x0 ;  /* 0x00000000000cd802 */ /* 0x000fe20000000f00 */
[----:B0-----:R-:W-:Y:S01]  /*2260*/  CS2R R8, SRZ ;  /* 0x0000000000087805 */ /* 0x001fe2000001ff00 */
[----:B------:R-:W-:Y:S01]  /*2270*/  BAR.SYNC.DEFER_BLOCKING 0x0 ;  /* 0x0000000000007b1d */ /* 0x000fe20000010000 */
[----:B------:R-:W-:-:S05]  /*2280*/  @!P5 MOV R13, 0x14f00000 ;  /* 0x14f00000000dd802 */ /* 0x000fca0000000f00 */
[----:B------:R0:W4:Y:S08]  /*2290*/  @!P5 R2UR UR6, R12 ;  /* 0x000000000c06d3c2 */ /* 0x00013000000e0000 */
[----:B------:R0:W4:Y:S01]  /*22a0*/  @!P5 R2UR UR7, R13 ;  /* 0x000000000d07d3c2 */ /* 0x00012200000e0000 */
[----:B-1----:R-:W3:Y:S01]  /*22b0*/  @!P5 LDG.E.EL.128 R8, desc[UR8][R2.64+0x4e0] ;  /* 0x0004e0080208d981 */ /* 0x002ee2200c2e1d00 */
[----:B------:R-:W-:Y:S01]  /*22c0*/  @!P5 FFMA R31, R14, R14, R31 ;  /* 0x0000000e0e1fd223 */ /* 0x000fe2000000001f */
[----:B------:R-:W-:-:S05]  /*22d0*/  @!P5 FFMA R28, R15, R15, R28 ;  /* 0x0000000f0f1cd223 */ /* 0x000fca000000001c */
[----:B------:R0:W1:Y:S01]  /*22e0*/  @!P5 R2UR UR8, R12 ;  /* 0x000000000c08d3c2 */ /* 0x00006200000e0000 */
[----:B------:R-:W-:-:S07]  /*22f0*/  CS2R R14, SRZ ;  /* 0x00000000000e7805 */ /* 0x000fce000001ff00 */
[----:B------:R0:W1:Y:S08]  /*2300*/  @!P5 R2UR UR9, R13 ;  /* 0x000000000d09d3c2 */ /* 0x00007000000e0000 */
[----:B------:R0:W1:Y:S08]  /*2310*/  @!P5 R2UR UR10, R12 ;  /* 0x000000000c0ad3c2 */ /* 0x00007000000e0000 */
[----:B------:R0:W1:Y:S02]  /*2320*/  @!P5 R2UR UR11, R13 ;  /* 0x000000000d0bd3c2 */ /* 0x00006400000e0000 */
[----:B0-----:R-:W-:Y:S01]  /*2330*/  CS2R R12, SRZ ;  /* 0x00000000000c7805 */ /* 0x001fe2000001ff00 */
[----:B------:R-:W-:Y:S06]  /*2340*/  BAR.SYNC.DEFER_BLOCKING 0x0 ;  /* 0x0000000000007b1d */ /* 0x000fec0000010000 */
[----:B----4-:R-:W4:Y:S01]  /*2350*/  @!P5 LDG.E.EL.128 R12, desc[UR6][R2.64+0x500] ;  /* 0x00050006020cd981 */ /* 0x010f22200c2e1d00 */
[----:B------:R-:W-:Y:S01]  /*2360*/  @!P5 FFMA R31, R22, R22, R31 ;  /* 0x00000016161fd223 */ /* 0x000fe2000000001f */
[----:B------:R-:W-:Y:S01]  /*2370*/  @!P5 FFMA R30, R21, R21, R30 ;  /* 0x00000015151ed223 */ /* 0x000fe2000000001e */
[----:B------:R-:W-:Y:S01]  /*2380*/  @!P5 FFMA R29, R20, R20, R29 ;  /* 0x00000014141dd223 */ /* 0x000fe2000000001d */
[----:B------:R-:W-:Y:S01]  /*2390*/  @!P5 FFMA R28, R23, R23, R28 ;  /* 0x00000017171cd223 */ /* 0x000fe2000000001c */
[----:B------:R-:W-:Y:S01]  /*23a0*/  CS2R R20, SRZ ;  /* 0x0000000000147805 */ /* 0x000fe2000001ff00 */
[----:B------:R-:W-:Y:S01]  /*23b0*/  CS2R R22, SRZ ;  /* 0x0000000000167805 */ /* 0x000fe2000001ff00 */
[----:B------:R-:W-:Y:S06]  /*23c0*/  BAR.SYNC.DEFER_BLOCKING 0x0 ;  /* 0x0000000000007b1d */ /* 0x000fec0000010000 */
[----:B-1----:R-:W4:Y:S01]  /*23d0*/  @!P5 LDG.E.EL.128 R20, desc[UR8][R2.64+0x520] ;  /* 0x000520080214d981 */ /* 0x002f22200c2e1d00 */
[----:B-----5:R-:W-:Y:S01]  /*23e0*/  @!P5 FFMA R31, R18, R18, R31 ;  /* 0x00000012121fd223 */ /* 0x020fe2000000001f */
[----:B------:R-:W-:Y:S01]  /*23f0*/  @!P5 FFMA R30, R17, R17, R30 ;  /* 0x00000011111ed223 */ /* 0x000fe2000000001e */
[----:B------:R-:W-:Y:S01]  /*2400*/  @!P5 FFMA R29, R16, R16, R29 ;  /* 0x00000010101dd223 */ /* 0x000fe2000000001d */
[----:B------:R-:W-:Y:S01]  /*2410*/  @!P5 FFMA R28, R19, R19, R28 ;  /* 0x00000013131cd223 */ /* 0x000fe2000000001c */
[----:B------:R-:W-:Y:S01]  /*2420*/  CS2R R16, SRZ ;  /* 0x0000000000107805 */ /* 0x000fe2000001ff00 */
[----:B------:R-:W-:Y:S01]  /*2430*/  CS2R R18, SRZ ;  /* 0x0000000000127805 */ /* 0x000fe2000001ff00 */
[----:B------:R-:W-:Y:S06]  /*2440*/  BAR.SYNC.DEFER_BLOCKING 0x0 ;  /* 0x0000000000007b1d */ /* 0x000fec0000010000 */
[----:B------:R-:W5:Y:S01]  /*2450*/  @!P5 LDG.E.EL.128 R16, desc[UR10][R2.64+0x540] ;  /* 0x0005400a0210d981 */ /* 0x000f62200c2e1d00 */
[----:B--2---:R-:W-:Y:S01]  /*2460*/  @!P5 FFMA R30, R5, R5, R30 ;  /* 0x00000005051ed223 */ /* 0x004fe2000000001e */
[----:B------:R-:W-:Y:S01]  /*2470*/  @!P5 FFMA R29, R4, R4, R29 ;  /* 0x00000004041dd223 */ /* 0x000fe2000000001d */
[----:B------:R-:W-:-:S02]  /*2480*/  @!P5 MOV R4, 0x0 ;  /* 0x000000000004d802 */ /* 0x000fc40000000f00 */
[----:B------:R-:W-:Y:S02]  /*2490*/  @!P5 MOV R5, 0x14f00000 ;  /* 0x14f000000005d802 */ /* 0x000fe40000000f00 */
[----:B------:R-:W0:Y:S08]  /*24a0*/  @!P5 R2UR UR6, R4 ;  /* 0x000000000406d3c2 */ /* 0x000e3000000e0000 */
[----:B------:R-:W0:Y:S01]  /*24b0*/  @!P5 R2UR UR7, R5 ;  /* 0x000000000507d3c2 */ /* 0x000e2200000e0000 */
        /* <DEDUP_REMOVED lines=9> */
[----:B0-----:R0:W2:Y:S01]  /*2550*/  @!P5 LDG.E.EL.128 R24, desc[UR6][R2.64+0x560] ;  /* 0x000560060218d981 */ /* 0x0010a2200c2e1d00 */
[----:B------:R1:W3:Y:S08]  /*2560*/  @!P5 R2UR UR8, R4 ;  /* 0x000000000408d3c2 */ /* 0x0002f000000e0000 */
[----:B------:R1:W3:Y:S01]  /*2570*/  @!P5 R2UR UR9, R5 ;  /* 0x000000000509d3c2 */ /* 0x0002e200000e0000 */
[----:B------:R-:W-:Y:S01]  /*2580*/  @!P5 FFMA R31, R10, R10, R31 ;  /* 0x0000000a0a1fd223 */ /* 0x000fe2000000001f */
[----:B------:R-:W-:Y:S01]  /*2590*/  MOV R10, R30 ;  /* 0x0000001e000a7202 */ /* 0x000fe20000000f00 */
[----:B------:R-:W-:Y:S01]  /*25a0*/  CS2R R6, SRZ ;  /* 0x0000000000067805 */ /* 0x000fe2000001ff00 */
[----:B------:R-:W-:Y:S01]  /*25b0*/  @!P5 FFMA R29, R8, R8, R29 ;  /* 0x00000008081dd223 */ /* 0x000fe2000000001d */
[----:B-1----:R-:W-:Y:S01]  /*25c0*/  CS2R R4, SRZ ;  /* 0x0000000000047805 */ /* 0x002fe2000001ff00 */
[----:B------:R-:W-:Y:S01]  /*25d0*/  BAR.SYNC.DEFER_BLOCKING 0x0 ;  /* 0x0000000000007b1d */ /* 0x000fe20000010000 */
[----:B------:R-:W-:Y:S01]  /*25e0*/  @!P5 FFMA R10, R9, R9, R10 ;  /* 0x00000009090ad223 */ /* 0x000fe2000000000a */
[----:B------:R-:W-:-:S02]  /*25f0*/  @!P5 MOV R8, 0x0 ;  /* 0x000000000008d802 */ /* 0x000fc40000000f00 */
[----:B------:R-:W-:Y:S02]  /*2600*/  @!P5 MOV R9, 0x14f00000 ;  /* 0x14f000000009d802 */ /* 0x000fe40000000f00 */
[----:B------:R1:W0:Y:S08]  /*2610*/  @!P5 R2UR UR6, R8 ;  /* 0x000000000806d3c2 */ /* 0x00023000000e0000 */
[----:B------:R1:W0:Y:S01]  /*2620*/  @!P5 R2UR UR7, R9 ;  /* 0x000000000907d3c2 */ /* 0x00022200000e0000 */
[----:B---3--:R3:W2:Y:S01]  /*2630*/  @!P5 LDG.E.EL.128 R4, desc[UR8][R2.64+0x580] ;  /* 0x000580080204d981 */ /* 0x0086a2200c2e1d00 */
[----:B------:R-:W-:-:S06]  /*2640*/  MOV R32, R28 ;  /* 0x0000001c00207202 */ /* 0x000fcc0000000f00 */
[----:B------:R1:W0:Y:S01]  /*2650*/  @!P5 R2UR UR8, R8 ;  /* 0x000000000808d3c2 */ /* 0x00022200000e0000 */
[----:B------:R-:W-:-:S07]  /*2660*/  @!P5 FFMA R32, R11, R11, R32 ;  /* 0x0000000b0b20d223 */ /* 0x000fce0000000020 */
[----:B------:R1:W0:Y:S08]  /*2670*/  @!P5 R2UR UR9, R9 ;  /* 0x000000000909d3c2 */ /* 0x00023000000e0000 */
[----:B------:R1:W0:Y:S01]  /*2680*/  @!P5 R2UR UR10, R8 ;  /* 0x00000000080ad3c2 */ /* 0x00022200000e0000 */
[----:B----4-:R-:W-:Y:S01]  /*2690*/  @!P5 FFMA R31, R14, R14, R31 ;  /* 0x0000000e0e1fd223 */ /* 0x010fe2000000001f */
[----:B------:R-:W-:-:S06]  /*26a0*/  @!P5 FFMA R10, R13, R13, R10 ;  /* 0x0000000d0d0ad223 */ /* 0x000fcc000000000a */
[----:B------:R1:W4:Y:S01]  /*26b0*/  @!P5 R2UR UR11, R9 ;  /* 0x00000000090bd3c2 */ /* 0x00032200000e0000 */
[----:B------:R-:W-:Y:S02]  /*26c0*/  MOV R30, R31 ;  /* 0x0000001f001e7202 */ /* 0x000fe40000000f00 */
[----:B------:R-:W-:Y:S02]  /*26d0*/  MOV R31, R10 ;  /* 0x0000000a001f7202 */ /* 0x000fe40000000f00 */
[----:B------:R-:W-:Y:S01]  /*26e0*/  CS2R R10, SRZ ;  /* 0x00000000000a7805 */ /* 0x000fe2000001ff00 */
[----:B-1----:R-:W-:Y:S01]  /*26f0*/  CS2R R8, SRZ ;  /* 0x0000000000087805 */ /* 0x002fe2000001ff00 */
[----:B------:R-:W-:Y:S01]  /*2700*/  BAR.SYNC.DEFER_BLOCKING 0x0 ;  /* 0x0000000000007b1d */ /* 0x000fe20000010000 */
[----:B------:R-:W-:Y:S01]  /*2710*/  @!P5 FFMA R29, R12, R12, R29 ;  /* 0x0000000c0c1dd223 */ /* 0x000fe2000000001d */
[----:B------:R-:W-:Y:S01]  /*2720*/  @!P5 FFMA R32, R15, R15, R32 ;  /* 0x0000000f0f20d223 */ /* 0x000fe20000000020 */
[----:B------:R-:W-:Y:S01]  /*2730*/  CS2R R12, SRZ ;  /* 0x00000000000c7805 */ /* 0x000fe2000001ff00 */
[----:B------:R-:W-:-:S02]  /*2740*/  CS2R R14, SRZ ;  /* 0x00000000000e7805 */ /* 0x000fc4000001ff00 */
[----:B0-----:R3:W2:Y:S04]  /*2750*/  @!P5 LDG.E.EL.128 R8, desc[UR6][R2.64+0x5a0] ;  /* 0x0005a0060208d981 */ /* 0x0016a8200c2e1d00 */
[----:B------:R-:W-:Y:S01]  /*2760*/  BAR.SYNC.DEFER_BLOCKING 0x0 ;  /* 0x0000000000007b1d */ /* 0x000fe20000010000 */
[----:B------:R-:W-:Y:S02]  /*2770*/  MOV R28, R29 ;  /* 0x0000001d001c7202 */ /* 0x000fe40000000f00 */
[----:B------:R-:W-:-:S03]  /*2780*/  MOV R29, R32 ;  /* 0x00000020001d7202 */ /* 0x000fc60000000f00 */
[----:B------:R-:W0:Y:S04]  /*2790*/  S2R R36, SR_TID.X ;  /* 0x0000000000247919 */ /* 0x000e280000002100 */
[----:B------:R3:W2:Y:S01]  /*27a0*/  @!P5 LDG.E.EL.128 R12, desc[UR8][R2.64+0x5c0] ;  /* 0x0005c008020cd981 */ /* 0x0006a2200c2e1d00 */
[----:B------:R-:W-:Y:S01]  /*27b0*/  @!P5 FFMA R30, R22, R22, R30 ;  /* 0x00000016161ed223 */ /* 0x000fe2000000001e */
[----:B------:R-:W-:Y:S01]  /*27c0*/  @!P5 FFMA R31, R21, R21, R31 ;  /* 0x00000015151fd223 */ /* 0x000fe2000000001f */
[----:B------:R-:W-:Y:S01]  /*27d0*/  @!P5 FFMA R28, R20, R20, R28 ;  /* 0x00000014141cd223 */ /* 0x000fe2000000001c */
[----:B------:R-:W-:Y:S01]  /*27e0*/  @!P5 FFMA R29, R23, R23, R29 ;  /* 0x00000017171dd223 */ /* 0x000fe2000000001d */
[----:B------:R-:W-:Y:S01]  /*27f0*/  CS2R R20, SRZ ;  /* 0x0000000000147805 */ /* 0x000fe2000001ff00 */
[----:B------:R-:W-:Y:S01]  /*2800*/  CS2R R22, SRZ ;  /* 0x0000000000167805 */ /* 0x000fe2000001ff00 */
[----:B------:R-:W-:Y:S01]  /*2810*/  BAR.SYNC.DEFER_BLOCKING 0x0 ;  /* 0x0000000000007b1d */ /* 0x000fe20000010000 */
[----:B0-----:R-:W-:-:S05]  /*2820*/  LOP3.LUT R32, R36, 0x1, RZ, 0xc0, !PT ;  /* 0x0000000124207812 */ /* 0x001fca00078ec0ff */
[----:B------:R-:W-:Y:S01]  /*2830*/  IMAD.WIDE.U32 R32, R32, 0x10, RZ ;  /* 0x0000001020207825 */ /* 0x000fe200078e00ff */
[----:B----4-:R3:W4:Y:S01]  /*2840*/  @!P5 LDG.E.EL.128 R20, desc[UR10][R2.64+0x5e0] ;  /* 0x0005e00a0214d981 */ /* 0x010722200c2e1d00 */
[----:B-----5:R-:W-:Y:S01]  /*2850*/  @!P5 FFMA R28, R16, R16, R28 ;  /* 0x00000010101cd223 */ /* 0x020fe2000000001c */
[----:B------:R-:W-:-:S03]  /*2860*/  @!P5 MOV R16, 0x0 ;  /* 0x000000000010d802 */ /* 0x000fc60000000f00 */
[----:B---3--:R-:W-:Y:S01]  /*2870*/  IMAD.WIDE.U32 R2, R0, 0x600, R32 ;  /* 0x0000060000027825 */ /* 0x008fe200078e0020 */
[----:B------:R-:W-:-:S04]  /*2880*/  @!P5 FFMA R31, R17, R17, R31 ;  /* 0x00000011111fd223 */ /* 0x000fc8000000001f */
[----:B------:R-:W-:Y:S01]  /*2890*/  IADD3 R2, P0, R2, c[0x0][0x168], RZ ;  /* 0x00005a0002027a10 */ /* 0x000fe20007f1e0ff */
[----:B------:R0:W1:Y:S01]  /*28a0*/  @!P5 R2UR UR6, R16 ;  /* 0x000000001006d3c2 */ /* 0x00006200000e0000 */
[----:B------:R-:W-:Y:S02]  /*28b0*/  @!P5 MOV R17, 0x12f00000 ;  /* 0x12f000000011d802 */ /* 0x000fe40000000f00 */
[----:B------:R-:W-:Y:S01]  /*28c0*/  IADD3.X R3, R34, c[0x0][0x16c], R3, P0, !PT ;  /* 0x00005b0022037a10 */ /* 0x000fe200007fe403 */
[----:B------:R-:W-:Y:S01]  /*28d0*/  @!P5 FFMA R30, R18, R18, R30 ;  /* 0x00000012121ed223 */ /* 0x000fe2000000001e */
[----:B------:R-:W-:Y:S01]  /*28e0*/  @!P5 FFMA R29, R19, R19, R29 ;  /* 0x00000013131dd223 */ /* 0x000fe2000000001d */
[----:B0-----:R-:W-:Y:S02]  /*28f0*/  IADD3 R16, P0, R32, c[0x0][0x170], RZ ;  /* 0x00005c0020107a10 */ /* 0x001fe40007f1e0ff */
[----:B------:R0:W1:Y:S01]  /*2900*/  @!P5 R2UR UR7, R17 ;  /* 0x000000001107d3c2 */ /* 0x00006200000e0000 */
[----:B------:R-:W-:-:S02]  /*2910*/  MOV R0, R31 ;  /* 0x0000001f00007202 */ /* 0x000fc40000000f00 */
[----:B------:R-:W-:Y:S02]  /*2920*/  MOV R18, R30 ;  /* 0x0000001e00127202 */ /* 0x000fe40000000f00 */
[----:B0-----:R-:W-:Y:S02]  /*2930*/  IADD3.X R17, R33, c[0x0][0x174], RZ, P0, !PT ;  /* 0x00005d0021117a10 */ /* 0x001fe400007fe4ff */
[----:B------:R-:W-:Y:S02]  /*2940*/  MOV R19, R28 ;  /* 0x0000001c00137202 */ /* 0x000fe40000000f00 */
[----:B------:R-:W-:Y:S02]  /*2950*/  MOV R32, R29 ;  /* 0x0000001d00207202 */ /* 0x000fe40000000f00 */
[----:B------:R-:W3:Y:S01]  /*2960*/  LDG.E.EL.128 R28, desc[UR4][R16.64] ;  /* 0x00000004101c7981 */ /* 0x000ee2200c2e1d00 */
[----:B--2---:R-:W-:Y:S01]  /*2970*/  @!P5 FFMA R0, R25, R25, R0 ;  /* 0x000000191900d223 */ /* 0x004fe20000000000 */
[----:B------:R-:W-:Y:S01]  /*2980*/  @!P5 FFMA R18, R26, R26, R18 ;  /* 0x0000001a1a12d223 */ /* 0x000fe20000000012 */
[----:B------:R-:W-:Y:S01]  /*2990*/  @!P5 FFMA R19, R24, R24, R19 ;  /* 0x000000181813d223 */ /* 0x000fe20000000013 */
[----:B------:R-:W-:Y:S01]  /*29a0*/  @!P5 FFMA R32, R27, R27, R32 ;  /* 0x0000001b1b20d223 */ /* 0x000fe20000000020 */
[----:B------:R-:W-:Y:S01]  /*29b0*/  CS2R R24, SRZ ;  /* 0x0000000000187805 */ /* 0x000fe2000001ff00 */
[----:B------:R-:W-:Y:S01]  /*29c0*/  CS2R R26, SRZ ;  /* 0x00000000001a7805 */ /* 0x000fe2000001ff00 */
[----:B------:R-:W-:Y:S06]  /*29d0*/  BAR.SYNC.DEFER_BLOCKING 0x0 ;  /* 0x0000000000007b1d */ /* 0x000fec0000010000 */
[----:B-1----:R-:W2:Y:S01]  /*29e0*/  @!P5 LDG.E.EF.128 R24, desc[UR6][R2.64] ;  /* 0x000000060218d981 */ /* 0x002ea2200c0e1d00 */
[----:B------:R-:W-:Y:S01]  /*29f0*/  @!P5 FFMA R18, R6, R6, R18 ;  /* 0x000000060612d223 */ /* 0x000fe20000000012 */
[----:B------:R-:W-:Y:S01]  /*2a00*/  @!P5 FFMA R0, R5, R5, R0 ;  /* 0x000000050500d223 */ /* 0x000fe20000000000 */
[----:B------:R-:W-:-:S03]  /*2a10*/  @!P5 FFMA R19, R4, R4, R19 ;  /* 0x000000040413d223 */ /* 0x000fc60000000013 */
[----:B------:R-:W-:Y:S01]  /*2a20*/  MOV R5, R18 ;  /* 0x0000001200057202 */ /* 0x000fe20000000f00 */
[----:B------:R-:W-:Y:S01]  /*2a30*/  @!P5 FFMA R32, R7, R7, R32 ;  /* 0x000000070720d223 */ /* 0x000fe20000000020 */
[----:B------:R-:W0:Y:S01]  /*2a40*/  S2R R35, SR_CTAID.X ;  /* 0x0000000000237919 */ /* 0x000e220000002500 */
[----:B------:R-:W-:Y:S01]  /*2a50*/  MOV R7, 0x3b2aaaab ;  /* 0x3b2aaaab00077802 */ /* 0x000fe20000000f00 */
[----:B------:R-:W-:Y:S01]  /*2a60*/  @!P5 FFMA R0, R9, R9, R0 ;  /* 0x000000090900d223 */ /* 0x000fe20000000000 */
[----:B------:R-:W-:Y:S01]  /*2a70*/  @!P5 FFMA R19, R8, R8, R19 ;  /* 0x000000080813d223 */ /* 0x000fe20000000013 */
[----:B------:R-:W-:Y:S01]  /*2a80*/  @!P5 FFMA R5, R10, R10, R5 ;  /* 0x0000000a0a05d223 */ /* 0x000fe20000000005 */
[----:B------:R-:W-:Y:S01]  /*2a90*/  @!P5 FFMA R32, R11, R11, R32 ;  /* 0x0000000b0b20d223 */ /* 0x000fe20000000020 */
[----:B------:R-:W-:Y:S01]  /*2aa0*/  @!P5 FFMA R0, R13, R13, R0 ;  /* 0x0000000d0d00d223 */ /* 0x000fe20000000000 */
[----:B------:R-:W-:Y:S01]  /*2ab0*/  @!P5 FFMA R19, R12, R12, R19 ;  /* 0x0000000c0c13d223 */ /* 0x000fe20000000013 */
[----:B------:R-:W-:Y:S01]  /*2ac0*/  @!P5 FFMA R5, R14, R14, R5 ;  /* 0x0000000e0e05d223 */ /* 0x000fe20000000005 */
[----:B------:R-:W-:Y:S01]  /*2ad0*/  @!P5 FFMA R32, R15, R15, R32 ;  /* 0x0000000f0f20d223 */ /* 0x000fe20000000020 */
[----:B----4-:R-:W-:Y:S01]  /*2ae0*/  @!P5 FFMA R0, R21, R21, R0 ;  /* 0x000000151500d223 */ /* 0x010fe20000000000 */
[----:B------:R-:W-:Y:S01]  /*2af0*/  @!P5 FFMA R19, R20, R20, R19 ;  /* 0x000000141413d223 */ /* 0x000fe20000000013 */
[----:B------:R-:W-:-:S03]  /*2b00*/  @!P5 FFMA R5, R22, R22, R5 ;  /* 0x000000161605d223 */ /* 0x000fc60000000005 */
[----:B------:R-:W-:Y:S01]  /*2b10*/  FADD R0, R0, R19 ;  /* 0x0000001300007221 */ /* 0x000fe20000000000 */
[----:B------:R-:W-:-:S03]  /*2b20*/  @!P5 FFMA R32, R23, R23, R32 ;  /* 0x000000171720d223 */ /* 0x000fc60000000020 */
[----:B------:R-:W-:-:S04]  /*2b30*/  FADD R0, R0, R5 ;  /* 0x0000000500007221 */ /* 0x000fc80000000000 */
[----:B------:R-:W-:-:S05]  /*2b40*/  FADD R5, R0, R32 ;  /* 0x0000002000057221 */ /* 0x000fca0000000000 */
[----:B------:R-:W1:Y:S01]  /*2b50*/  SHFL.BFLY PT, R0, R5, 0x1, 0x1f ;  /* 0x0c201f0005007f89 */ /* 0x000e6200000e0000 */
[----:B------:R-:W-:Y:S02]  /*2b60*/  SHF.L.U32 R36, R36, 0x2, RZ ;  /* 0x0000000224247819 */ /* 0x000fe400000006ff */
[----:B0-----:R-:W-:Y:S02]  /*2b70*/  LEA R4, R35, R37, 0x6 ;  /* 0x0000002523047211 */ /* 0x001fe400078e30ff */
[----:B------:R-:W-:Y:S01]  /*2b80*/  LOP3.LUT R36, R36, 0x4, RZ, 0xc0, !PT ;  /* 0x0000000424247812 */ /* 0x000fe200078ec0ff */
[----:B-1----:R-:W-:-:S04]  /*2b90*/  FADD R0, R5, R0 ;  /* 0x0000000005007221 */ /* 0x002fc80000000000 */
[----:B------:R-:W-:-:S06]  /*2ba0*/  FFMA R0, R0, R7, 9.9999999747524270788e-07 ;  /* 0x358637bd00007423 */ /* 0x000fcc0000000007 */
[----:B------:R-:W2:Y:S01]  /*2bb0*/  MUFU.RSQ R0, R0 ;  /* 0x0000000000007308 */ /* 0x000ea20000001400 */
[----:B------:R-:W-:Y:S01]  /*2bc0*/  IMAD R4, R4, 0x180, R36 ;  /* 0x0000018004047824 */ /* 0x000fe200078e0224 */
[----:B------:R-:W-:-:S04]  /*2bd0*/  @!P5 MOV R6, 0x0 ;  /* 0x000000000006d802 */ /* 0x000fc80000000f00 */
[----:B------:R-:W-:Y:S02]  /*2be0*/  IADD3 R12, R4, -0x8, RZ ;  /* 0xfffffff8040c7810 */ /* 0x000fe40007ffe0ff */
[----:B------:R-:W-:Y:S02]  /*2bf0*/  @!P5 MOV R7, 0x12f00000 ;  /* 0x12f000000007d802 */ /* 0x000fe40000000f00 */
[----:B------:R-:W-:Y:S02]  /*2c00*/  MOV R5, 0x4 ;  /* 0x0000000400057802 */ /* 0x000fe40000000f00 */
[----:B------:R-:W-:Y:S01]  /*2c10*/  IADD3 R12, R12, 0x8, RZ ;  /* 0x000000080c0c7810 */ /* 0x000fe20007ffe0ff */
[----:B------:R0:W1:Y:S01]  /*2c20*/  @!P5 R2UR UR8, R6 ;  /* 0x000000000608d3c2 */ /* 0x00006200000e0000 */
[----:B------:R-:W-:-:S07]  /*2c30*/  ULDC.64 UR6, c[0x0][0x118] ;  /* 0x0000460000067ab9 */ /* 0x000fce0000000a00 */
[----:B------:R0:W1:Y:S02]  /*2c40*/  @!P5 R2UR UR9, R7 ;  /* 0x000000000709d3c2 */ /* 0x00006400000e0000 */
[----:B0-----:R-:W-:Y:S01]  /*2c50*/  IMAD.WIDE R6, R12, R5, c[0x0][0x178] ;  /* 0x00005e000c067625 */ /* 0x001fe200078e0205 */
[C---:B--2---:R-:W-:Y:S01]  /*2c60*/  FMUL R9, R0.reuse, R24 ;  /* 0x0000001800097220 */ /* 0x044fe20000400000 */
[C---:B------:R-:W-:Y:S01]  /*2c70*/  FMUL R8, R0.reuse, R25 ;  /* 0x0000001900087220 */ /* 0x040fe20000400000 */
[C---:B------:R-:W-:Y:S01]  /*2c80*/  FMUL R11, R0.reuse, R26 ;  /* 0x0000001a000b7220 */ /* 0x040fe20000400000 */
[----:B------:R-:W-:Y:S01]  /*2c90*/  FMUL R10, R0, R27 ;  /* 0x0000001b000a7220 */ /* 0x000fe20000400000 */
[----:B---3--:R-:W-:Y:S01]  /*2ca0*/  FMUL R28, R9, R28 ;  /* 0x0000001c091c7220 */ /* 0x008fe20000400000 */
[----:B------:R-:W-:Y:S01]  /*2cb0*/  FMUL R29, R8, R29 ;  /* 0x0000001d081d7220 */ /* 0x000fe20000400000 */
[----:B------:R-:W-:Y:S01]  /*2cc0*/  FMUL R30, R11, R30 ;  /* 0x0000001e0b1e7220 */ /* 0x000fe20000400000 */
[----:B------:R-:W-:-:S05]  /*2cd0*/  FMUL R31, R10, R31 ;  /* 0x0000001f0a1f7220 */ /* 0x000fca0000400000 */
[----:B------:R0:W-:Y:S04]  /*2ce0*/  @!P5 STG.E.128 [R6.64], R28 ;  /* 0x0000001c0600d986 */ /* 0x0001e8000c101d06 */
[----:B------:R-:W2:Y:S01]  /*2cf0*/  LDG.E.EL.128 R12, desc[UR4][R16.64+0x20] ;  /* 0x00002004100c7981 */ /* 0x000ea2200c2e1d00 */
[----:B------:R-:W-:Y:S01]  /*2d00*/  CS2R R8, SRZ ;  /* 0x0000000000087805 */ /* 0x000fe2000001ff00 */
[----:B------:R-:W-:Y:S02]  /*2d10*/  CS2R R10, SRZ ;  /* 0x00000000000a7805 */ /* 0x000fe4000001ff00 */
[----:B------:R-:W-:Y:S06]  /*2d20*/  BAR.SYNC.DEFER_BLOCKING 0x0 ;  /* 0x0000000000007b1d */ /* 0x000fec0000010000 */
[----:B-1----:R-:W3:Y:S01]  /*2d30*/  @!P5 LDG.E.EF.128 R8, desc[UR8][R2.64+0x20] ;  /* 0x000020080208d981 */ /* 0x002ee2200c0e1d00 */
[----:B0-----:R-:W-:-:S02]  /*2d40*/  IADD3 R6, R4, 0x8, RZ ;  /* 0x0000000804067810 */ /* 0x001fc40007ffe0ff */
[----:B------:R-:W-:-:S03]  /*2d50*/  @!P5 MOV R18, 0x0 ;  /* 0x000000000012d802 */ /* 0x000fc60000000f00 */
[----:B------:R-:W-:Y:S01]  /*2d60*/  IMAD.WIDE R6, R6, R5, c[0x0][0x178] ;  /* 0x00005e0006067625 */ /* 0x000fe200078e0205 */
[----:B------:R-:W-:Y:S01]  /*2d70*/  @!P5 MOV R19, 0x12f00000 ;  /* 0x12f000000013d802 */ /* 0x000fe20000000f00 */
[----:B------:R-:W0:Y:S08]  /*2d80*/  @!P5 R2UR UR8, R18 ;  /* 0x000000001208d3c2 */ /* 0x000e3000000e0000 */
[----:B------:R-:W0:Y:S01]  /*2d90*/  @!P5 R2UR UR9, R19 ;  /* 0x000000001309d3c2 */ /* 0x000e2200000e0000 */
[C---:B---3--:R-:W-:Y:S01]  /*2da0*/  FMUL R21, R0.reuse, R8 ;  /* 0x0000000800157220 */ /* 0x048fe20000400000 */
[C---:B------:R-:W-:Y:S01]  /*2db0*/  FMUL R8, R0.reuse, R9 ;  /* 0x0000000900087220 */ /* 0x040fe20000400000 */
[C---:B------:R-:W-:Y:S01]  /*2dc0*/  FMUL R9, R0.reuse, R10 ;  /* 0x0000000a00097220 */ /* 0x040fe20000400000 */
[----:B------:R-:W-:Y:S01]  /*2dd0*/  FMUL R10, R0, R11 ;  /* 0x0000000b000a7220 */ /* 0x000fe20000400000 */
[----:B--2---:R-:W-:Y:S01]  /*2de0*/  FMUL R12, R12, R21 ;  /* 0x000000150c0c7220 */ /* 0x004fe20000400000 */
        /* <DEDUP_REMOVED lines=8> */
[----:B0-----:R-:W3:Y:S01]  /*2e70*/  @!P5 LDG.E.EF.128 R8, desc[UR8][R2.64+0x40] ;  /* 0x000040080208d981 */ /* 0x001ee2200c0e1d00 */
[----:B-1----:R-:W-:-:S05]  /*2e80*/  IADD3 R6, R4, 0x10, RZ ;  /* 0x0000001004067810 */ /* 0x002fca0007ffe0ff */
[----:B------:R-:W-:Y:S01]  /*2e90*/  IMAD.WIDE R6, R6, R5, c[0x0][0x178] ;  /* 0x00005e0006067625 */ /* 0x000fe200078e0205 */
        /* <DEDUP_REMOVED lines=13> */
[----:B------:R-:W3:Y:S01]  /*2f70*/  @!P5 LDG.E.EF.128 R8, desc[UR8][R2.64+0x60] ;  /* 0x000060080208d981 */ /* 0x000ee2200c0e1d00 */
[----:B------:R-:W-:-:S04]  /*2f80*/  IADD3 R24, R4, 0x10, RZ ;  /* 0x0000001004187810 */ /* 0x000fc80007ffe0ff */
[----:B0-----:R-:W-:-:S05]  /*2f90*/  IADD3 R6, R24, 0x8, RZ ;  /* 0x0000000818067810 */ /* 0x001fca0007ffe0ff */
        /* <DEDUP_REMOVED lines=746> */
[----:B------:R-:W-:Y:S01]  /*5e40*/  IADD3 R12, R4, 0x170, RZ ;  /* 0x00000170040c7810 */ /* 0x000fe20007ffe0ff */
[C---:B---3--:R-:W-:Y:S01]  /*5e50*/  FMUL R13, R0.reuse, R8 ;  /* 0x00000008000d7220 */ /* 0x048fe20000400000 */
[C---:B------:R-:W-:Y:S01]  /*5e60*/  FMUL R4, R0.reuse, R9 ;  /* 0x0000000900047220 */ /* 0x040fe20000400000 */
[----:B------:R-:W-:Y:S01]  /*5e70*/  FMUL R9, R0, R10 ;  /* 0x0000000a00097220 */ /* 0x000fe20000400000 */
[----:B------:R-:W-:Y:S01]  /*5e80*/  IADD3 R8, R12, 0x8, RZ ;  /* 0x000000080c087810 */ /* 0x000fe20007ffe0ff */
[----:B------:R-:W-:Y:S01]  /*5e90*/  FMUL R0, R0, R11 ;  /* 0x0000000b00007220 */ /* 0x000fe20000400000 */
[----:B--2---:R-:W-:Y:S01]  /*5ea0*/  FMUL R12, R16, R13 ;  /* 0x0000000d100c7220 */ /* 0x004fe20000400000 */
[----:B------:R-:W-:Y:S01]  /*5eb0*/  FMUL R13, R17, R4 ;  /* 0x00000004110d7220 */ /* 0x000fe20000400000 */
[----:B------:R-:W-:Y:S01]  /*5ec0*/  FMUL R14, R18, R9 ;  /* 0x00000009120e7220 */ /* 0x000fe20000400000 */
[----:B------:R-:W-:Y:S01]  /*5ed0*/  FMUL R15, R19, R0 ;  /* 0x00000000130f7220 */ /* 0x000fe20000400000 */
[----:B------:R-:W-:Y:S01]  /*5ee0*/  IMAD.WIDE R2, R8, R5, c[0x0][0x178] ;  /* 0x00005e0008027625 */ /* 0x000fe200078e0205 */
[----:B------:R-:W-:Y:S06]  /*5ef0*/  @P5 EXIT ;  /* 0x000000000000594d */ /* 0x000fec0003800000 */
[----:B0-----:R-:W-:Y:S01]  /*5f00*/  STG.E.128 [R2.64], R12 ;  /* 0x0000000c02007986 */ /* 0x001fe2000c101d06 */
[----:B------:R-:W-:Y:S05]  /*5f10*/  EXIT ;  /* 0x000000000000794d */ /* 0x000fea0003800000 */
.L_x_0:
[----:B------:R-:W-:Y:S02]  /*5f20*/  MOV R0, 0x0 ;  /* 0x0000000000007802 */ /* 0x000fe40000000f00 */
[----:B------:R-:W-:-:S02]  /*5f30*/  MOV R4, c[0x4][0x18] ;  /* 0x0100060000047a02 */ /* 0x000fc40000000f00 */
[----:B-----5:R0:W1:Y:S01]  /*5f40*/  LDC.64 R2, c[0x4][R0] ;  /* 0x0100000000027b82 */ /* 0x0200620000000a00 */
[----:B------:R-:W-:Y:S02]  /*5f50*/  MOV R5, c[0x4][0x1c] ;  /* 0x0100070000057a02 */ /* 0x000fe40000000f00 */
[----:B------:R-:W-:Y:S02]  /*5f60*/  MOV R6, c[0x4][0x10] ;  /* 0x0100040000067a02 */ /* 0x000fe40000000f00 */
[----:B------:R-:W-:Y:S02]  /*5f70*/  MOV R7, c[0x4][0x14] ;  /* 0x0100050000077a02 */ /* 0x000fe40000000f00 */
[----:B------:R-:W-:Y:S02]  /*5f80*/  MOV R8, 0x29 ;  /* 0x0000002900087802 */ /* 0x000fe40000000f00 */
[----:B------:R-:W-:Y:S02]  /*5f90*/  MOV R10, c[0x4][0x8] ;  /* 0x01000200000a7a02 */ /* 0x000fe40000000f00 */
[----:B------:R-:W-:-:S02]  /*5fa0*/  MOV R11, c[0x4][0xc] ;  /* 0x01000300000b7a02 */ /* 0x000fc40000000f00 */
[----:B------:R-:W-:Y:S02]  /*5fb0*/  MOV R12, 0x1 ;  /* 0x00000001000c7802 */ /* 0x000fe40000000f00 */
[----:B------:R-:W-:Y:S02]  /*5fc0*/  MOV R13, RZ ;  /* 0x000000ff000d7202 */ /* 0x000fe40000000f00 */
[----:B0-----:R-:W-:Y:S01]  /*5fd0*/  LEPC R14 ;  /* 0x00000000000e734e */ /* 0x001fe20000000000 */
[----:B------:R-:W-:Y:S02]  /*5fe0*/  MOV R9, 0x6050 ;  /* 0x0000605000097802 */ /* 0x000fe40000000f00 */
[----:B------:R-:W-:Y:S02]  /*5ff0*/  MOV R20, 0x5fd0 ;  /* 0x00005fd000147802 */ /* 0x000fe40000000f00 */
[----:B------:R-:W-:Y:S02]  /*6000*/  MOV R21, 0x0 ;  /* 0x0000000000157802 */ /* 0x000fe40000000f00 */
[----:B------:R-:W-:Y:S02]  /*6010*/  MOV R0, 0x0 ;  /* 0x0000000000007802 */ /* 0x000fe40000000f00 */
[----:B------:R-:W-:-:S04]  /*6020*/  IADD3 R20, P0, P1, -R20, R9, R14 ;  /* 0x0000000914147210 */ /* 0x000fc8000791e10e */
[----:B------:R-:W-:-:S04]  /*6030*/  IADD3.X R21, ~R0, R21, R15, P0, P1 ;  /* 0x0000001500157210 */ /* 0x000fc800007e250f */
[----:B-1----:R-:W-:Y:S05]  /*6040*/  CALL.ABS.NOINC R2 ;  /* 0x0000000002007343 */ /* 0x002fea0003c00000 */
.L_x_1:
[----:B------:R-:W-:-:S00]  /*6050*/  BRA `(.L_x_1) ;  /* 0xfffffff000007947 */ /* 0x000fc0000383ffff */
[----:B------:R-:W-:-:S00]  /*6060*/  NOP ;  /* 0x0000000000007918 */ /* 0x000fc00000000000 */
        /* <DEDUP_REMOVED lines=9> */
.L_x_2:


//--------------------- .nv.global.init           --------------------------
	.section	.nv.global.init,"aw",@progbits
.nv.global.init:
	.type		assertFunc_0,@object
	.size		assertFunc_0,(_$_str - assertFunc_0)
assertFunc_0:
        /*0000*/ 	.byte	0x75, 0x6e, 0x6b, 0x6e, 0x6f, 0x77, 0x6e, 0x00
	.type		_$_str,@object
	.size		_$_str,(assertMessage_0 - _$_str)
_$_str:
        /*0008*/ 	.byte	0x5f, 0x5f, 0x43, 0x55, 0x44, 0x41, 0x5f, 0x46, 0x54, 0x5a, 0x00
	.type		assertMessage_0,@object
	.size		assertMessage_0,(assertFile_0 - assertMessage_0)
assertMessage_0:
        /*0013*/ 	.byte	0x69, 0x6e, 0x64, 0x65, 0x78, 0x20, 0x6f, 0x75, 0x74, 0x20, 0x6f, 0x66, 0x20, 0x62, 0x6f, 0x75
        /*0023*/ 	.byte	0x6e, 0x64, 0x73, 0x3a, 0x20, 0x30, 0x20, 0x3c, 0x3d, 0x20, 0x74, 0x6d, 0x70, 0x34, 0x20, 0x3c
        /*0033*/ 	.byte	0x20, 0x33, 0x32, 0x31, 0x32, 0x38, 0x00
	.type		assertFile_0,@object
	.size		assertFile_0,(.L_1 - assertFile_0)
assertFile_0:
        /*003a*/ 	.byte	0x2f, 0x6d, 0x6e, 0x74, 0x2f, 0x64, 0x69, 0x73, 0x6b, 0x31, 0x2f, 0x6b, 0x68, 0x69, 0x65, 0x6d
        /*004a*/ 	.byte	0x74, 0x74, 0x2f, 0x75, 0x6e, 0x69, 0x76, 0x65, 0x72, 0x73, 0x61, 0x6c, 0x2d, 0x6f, 0x66, 0x66
        /*005a*/ 	.byte	0x6c, 0x69, 0x6e, 0x65, 0x2d, 0x62, 0x62, 0x6f, 0x2f, 0x74, 0x6f, 0x72, 0x63, 0x68, 0x69, 0x6e
        /*006a*/ 	.byte	0x64, 0x75, 0x63, 0x74, 0x6f, 0x72, 0x5f, 0x75, 0x62, 0x75, 0x6e, 0x74, 0x75, 0x2f, 0x6b, 0x7a
        /*007a*/ 	.byte	0x2f, 0x63, 0x6b, 0x7a, 0x71, 0x69, 0x37, 0x78, 0x32, 0x61, 0x74, 0x34, 0x6d, 0x33, 0x6a, 0x78
        /*008a*/ 	.byte	0x73, 0x36, 0x7a, 0x64, 0x63, 0x34, 0x36, 0x74, 0x34, 0x37, 0x74, 0x36, 0x6c, 0x77, 0x36, 0x6e
        /*009a*/ 	.byte	0x6d, 0x6c, 0x68, 0x6e, 0x6e, 0x32, 0x72, 0x67, 0x36, 0x73, 0x7a, 0x65, 0x76, 0x34, 0x77, 0x69
        /*00aa*/ 	.byte	0x70, 0x76, 0x73, 0x6c, 0x62, 0x2e, 0x70, 0x79, 0x00
.L_1:


//--------------------- SYMBOLS --------------------------

	.type		__assertfail,@function
